//
// Generated by NVIDIA NVVM Compiler
//
// Compiler Build ID: CL-36424714
// Cuda compilation tools, release 13.0, V13.0.88
// Based on NVVM 20.0.0
//

.version 9.0
.target sm_100
.address_size 64

	// .globl	tiled_attention_forward_f32

.visible .entry tiled_attention_forward_f32(
	.param .u64 .ptr .align 1 tiled_attention_forward_f32_param_0,
	.param .u64 .ptr .align 1 tiled_attention_forward_f32_param_1,
	.param .u64 .ptr .align 1 tiled_attention_forward_f32_param_2,
	.param .u64 .ptr .align 1 tiled_attention_forward_f32_param_3,
	.param .u32 tiled_attention_forward_f32_param_4,
	.param .u32 tiled_attention_forward_f32_param_5,
	.param .u32 tiled_attention_forward_f32_param_6,
	.param .u32 tiled_attention_forward_f32_param_7,
	.param .f32 tiled_attention_forward_f32_param_8,
	.param .u32 tiled_attention_forward_f32_param_9,
	.param .u32 tiled_attention_forward_f32_param_10
)
{
	.local .align 16 .b8 	__local_depot0[1024];
	.reg .b64 	%SP;
	.reg .b64 	%SPL;
	.reg .pred 	%p<96>;
	.reg .b32 	%r<182>;
	.reg .b32 	%f<500>;
	.reg .b64 	%rd<140>;

	mov.u64 	%SPL, __local_depot0;
	ld.param.u64 	%rd35, [tiled_attention_forward_f32_param_0];
	ld.param.u64 	%rd36, [tiled_attention_forward_f32_param_1];
	ld.param.u64 	%rd37, [tiled_attention_forward_f32_param_2];
	ld.param.u64 	%rd38, [tiled_attention_forward_f32_param_3];
	ld.param.u32 	%r97, [tiled_attention_forward_f32_param_4];
	ld.param.u32 	%r92, [tiled_attention_forward_f32_param_5];
	ld.param.u32 	%r93, [tiled_attention_forward_f32_param_6];
	ld.param.u32 	%r94, [tiled_attention_forward_f32_param_7];
	ld.param.f32 	%f65, [tiled_attention_forward_f32_param_8];
	ld.param.u32 	%r95, [tiled_attention_forward_f32_param_9];
	ld.param.u32 	%r96, [tiled_attention_forward_f32_param_10];
	cvta.to.global.u64 	%rd1, %rd36;
	cvta.to.global.u64 	%rd2, %rd37;
	cvta.to.global.u64 	%rd3, %rd38;
	add.u64 	%rd4, %SPL, 0;
	mov.u32 	%r98, %ctaid.x;
	mov.u32 	%r99, %ntid.x;
	mov.u32 	%r100, %tid.x;
	mad.lo.s32 	%r1, %r98, %r99, %r100;
	mul.lo.s32 	%r101, %r92, %r97;
	mul.lo.s32 	%r102, %r101, %r93;
	setp.ge.s32 	%p1, %r1, %r102;
	@%p1 bra 	$L__BB0_99;
	cvta.to.global.u64 	%rd5, %rd35;
	mul.lo.s32 	%r103, %r94, %r93;
	mul.lo.s32 	%r104, %r93, %r92;
	div.s32 	%r105, %r1, %r104;
	mul.lo.s32 	%r106, %r104, %r105;
	sub.s32 	%r107, %r1, %r106;
	div.s32 	%r108, %r107, %r93;
	mul.lo.s32 	%r109, %r108, %r93;
	sub.s32 	%r2, %r107, %r109;
	mad.lo.s32 	%r110, %r105, %r92, %r108;
	mul.lo.s32 	%r111, %r103, %r110;
	cvt.s64.s32 	%rd6, %r111;
	mul.lo.s32 	%r112, %r2, %r94;
	cvt.s64.s32 	%rd40, %r112;
	add.s64 	%rd7, %rd40, %rd6;
	shl.b64 	%rd41, %rd7, 2;
	add.s64 	%rd8, %rd5, %rd41;
	setp.lt.s32 	%p2, %r93, 1;
	mov.f32 	%f478, 0fFF800000;
	@%p2 bra 	$L__BB0_26;
	add.s32 	%r3, %r2, %r96;
	setp.lt.s32 	%p3, %r94, 1;
	@%p3 bra 	$L__BB0_20;
	add.s32 	%r4, %r94, -1;
	and.b32  	%r5, %r94, 15;
	add.s32 	%r6, %r5, -1;
	and.b32  	%r7, %r94, 7;
	add.s32 	%r8, %r7, -1;
	and.b32  	%r9, %r94, 2147483632;
	and.b32  	%r10, %r94, 3;
	mov.f32 	%f478, 0fFF800000;
	mov.b32 	%r149, 0;
$L__BB0_4:
	setp.ne.s32 	%p20, %r95, 0;
	setp.gt.s32 	%p21, %r149, %r3;
	and.pred  	%p22, %p20, %p21;
	@%p22 bra 	$L__BB0_19;
	setp.lt.u32 	%p23, %r4, 15;
	mul.lo.s32 	%r120, %r149, %r94;
	cvt.u64.u32 	%rd42, %r120;
	add.s64 	%rd9, %rd42, %rd6;
	mov.f32 	%f474, 0f00000000;
	mov.b32 	%r152, 0;
	@%p23 bra 	$L__BB0_8;
	mov.f32 	%f474, 0f00000000;
	mov.b32 	%r150, 0;
$L__BB0_7:
	.pragma "nounroll";
	cvt.u64.u32 	%rd43, %r150;
	mul.wide.u32 	%rd44, %r150, 4;
	add.s64 	%rd45, %rd8, %rd44;
	ld.global.f32 	%f87, [%rd45];
	add.s64 	%rd46, %rd9, %rd43;
	shl.b64 	%rd47, %rd46, 2;
	add.s64 	%rd48, %rd1, %rd47;
	ld.global.f32 	%f88, [%rd48];
	fma.rn.f32 	%f89, %f87, %f88, %f474;
	ld.global.f32 	%f90, [%rd45+4];
	ld.global.f32 	%f91, [%rd48+4];
	fma.rn.f32 	%f92, %f90, %f91, %f89;
	ld.global.f32 	%f93, [%rd45+8];
	ld.global.f32 	%f94, [%rd48+8];
	fma.rn.f32 	%f95, %f93, %f94, %f92;
	ld.global.f32 	%f96, [%rd45+12];
	ld.global.f32 	%f97, [%rd48+12];
	fma.rn.f32 	%f98, %f96, %f97, %f95;
	ld.global.f32 	%f99, [%rd45+16];
	ld.global.f32 	%f100, [%rd48+16];
	fma.rn.f32 	%f101, %f99, %f100, %f98;
	ld.global.f32 	%f102, [%rd45+20];
	ld.global.f32 	%f103, [%rd48+20];
	fma.rn.f32 	%f104, %f102, %f103, %f101;
	ld.global.f32 	%f105, [%rd45+24];
	ld.global.f32 	%f106, [%rd48+24];
	fma.rn.f32 	%f107, %f105, %f106, %f104;
	ld.global.f32 	%f108, [%rd45+28];
	ld.global.f32 	%f109, [%rd48+28];
	fma.rn.f32 	%f110, %f108, %f109, %f107;
	ld.global.f32 	%f111, [%rd45+32];
	ld.global.f32 	%f112, [%rd48+32];
	fma.rn.f32 	%f113, %f111, %f112, %f110;
	ld.global.f32 	%f114, [%rd45+36];
	ld.global.f32 	%f115, [%rd48+36];
	fma.rn.f32 	%f116, %f114, %f115, %f113;
	ld.global.f32 	%f117, [%rd45+40];
	ld.global.f32 	%f118, [%rd48+40];
	fma.rn.f32 	%f119, %f117, %f118, %f116;
	ld.global.f32 	%f120, [%rd45+44];
	ld.global.f32 	%f121, [%rd48+44];
	fma.rn.f32 	%f122, %f120, %f121, %f119;
	ld.global.f32 	%f123, [%rd45+48];
	ld.global.f32 	%f124, [%rd48+48];
	fma.rn.f32 	%f125, %f123, %f124, %f122;
	ld.global.f32 	%f126, [%rd45+52];
	ld.global.f32 	%f127, [%rd48+52];
	fma.rn.f32 	%f128, %f126, %f127, %f125;
	ld.global.f32 	%f129, [%rd45+56];
	ld.global.f32 	%f130, [%rd48+56];
	fma.rn.f32 	%f131, %f129, %f130, %f128;
	ld.global.f32 	%f132, [%rd45+60];
	ld.global.f32 	%f133, [%rd48+60];
	fma.rn.f32 	%f474, %f132, %f133, %f131;
	add.s32 	%r150, %r150, 16;
	setp.eq.s32 	%p24, %r150, %r9;
	mov.u32 	%r152, %r9;
	@%p24 bra 	$L__BB0_8;
	bra.uni 	$L__BB0_7;
$L__BB0_8:
	setp.eq.s32 	%p25, %r5, 0;
	@%p25 bra 	$L__BB0_18;
	setp.lt.u32 	%p26, %r6, 7;
	@%p26 bra 	$L__BB0_11;
	cvt.u64.u32 	%rd49, %r152;
	mul.wide.u32 	%rd50, %r152, 4;
	add.s64 	%rd51, %rd8, %rd50;
	ld.global.f32 	%f135, [%rd51];
	add.s64 	%rd52, %rd9, %rd49;
	shl.b64 	%rd53, %rd52, 2;
	add.s64 	%rd54, %rd1, %rd53;
	ld.global.f32 	%f136, [%rd54];
	fma.rn.f32 	%f137, %f135, %f136, %f474;
	ld.global.f32 	%f138, [%rd51+4];
	ld.global.f32 	%f139, [%rd54+4];
	fma.rn.f32 	%f140, %f138, %f139, %f137;
	ld.global.f32 	%f141, [%rd51+8];
	ld.global.f32 	%f142, [%rd54+8];
	fma.rn.f32 	%f143, %f141, %f142, %f140;
	ld.global.f32 	%f144, [%rd51+12];
	ld.global.f32 	%f145, [%rd54+12];
	fma.rn.f32 	%f146, %f144, %f145, %f143;
	ld.global.f32 	%f147, [%rd51+16];
	ld.global.f32 	%f148, [%rd54+16];
	fma.rn.f32 	%f149, %f147, %f148, %f146;
	ld.global.f32 	%f150, [%rd51+20];
	ld.global.f32 	%f151, [%rd54+20];
	fma.rn.f32 	%f152, %f150, %f151, %f149;
	ld.global.f32 	%f153, [%rd51+24];
	ld.global.f32 	%f154, [%rd54+24];
	fma.rn.f32 	%f155, %f153, %f154, %f152;
	ld.global.f32 	%f156, [%rd51+28];
	ld.global.f32 	%f157, [%rd54+28];
	fma.rn.f32 	%f474, %f156, %f157, %f155;
	add.s32 	%r152, %r152, 8;
$L__BB0_11:
	setp.eq.s32 	%p27, %r7, 0;
	@%p27 bra 	$L__BB0_18;
	setp.lt.u32 	%p28, %r8, 3;
	@%p28 bra 	$L__BB0_14;
	cvt.u64.u32 	%rd55, %r152;
	mul.wide.u32 	%rd56, %r152, 4;
	add.s64 	%rd57, %rd8, %rd56;
	ld.global.f32 	%f159, [%rd57];
	add.s64 	%rd58, %rd9, %rd55;
	shl.b64 	%rd59, %rd58, 2;
	add.s64 	%rd60, %rd1, %rd59;
	ld.global.f32 	%f160, [%rd60];
	fma.rn.f32 	%f161, %f159, %f160, %f474;
	ld.global.f32 	%f162, [%rd57+4];
	ld.global.f32 	%f163, [%rd60+4];
	fma.rn.f32 	%f164, %f162, %f163, %f161;
	ld.global.f32 	%f165, [%rd57+8];
	ld.global.f32 	%f166, [%rd60+8];
	fma.rn.f32 	%f167, %f165, %f166, %f164;
	ld.global.f32 	%f168, [%rd57+12];
	ld.global.f32 	%f169, [%rd60+12];
	fma.rn.f32 	%f474, %f168, %f169, %f167;
	add.s32 	%r152, %r152, 4;
$L__BB0_14:
	setp.eq.s32 	%p29, %r10, 0;
	@%p29 bra 	$L__BB0_18;
	setp.eq.s32 	%p30, %r10, 1;
	cvt.u64.u32 	%rd61, %r152;
	mul.wide.u32 	%rd62, %r152, 4;
	add.s64 	%rd10, %rd8, %rd62;
	ld.global.f32 	%f170, [%rd10];
	add.s64 	%rd63, %rd9, %rd61;
	shl.b64 	%rd64, %rd63, 2;
	add.s64 	%rd11, %rd1, %rd64;
	ld.global.f32 	%f171, [%rd11];
	fma.rn.f32 	%f474, %f170, %f171, %f474;
	@%p30 bra 	$L__BB0_18;
	setp.eq.s32 	%p31, %r10, 2;
	ld.global.f32 	%f172, [%rd10+4];
	ld.global.f32 	%f173, [%rd11+4];
	fma.rn.f32 	%f474, %f172, %f173, %f474;
	@%p31 bra 	$L__BB0_18;
	ld.global.f32 	%f174, [%rd10+8];
	ld.global.f32 	%f175, [%rd11+8];
	fma.rn.f32 	%f474, %f174, %f175, %f474;
$L__BB0_18:
	mul.f32 	%f176, %f65, %f474;
	setp.gt.f32 	%p32, %f176, %f478;
	selp.f32 	%f478, %f176, %f478, %p32;
$L__BB0_19:
	add.s32 	%r149, %r149, 1;
	setp.eq.s32 	%p33, %r149, %r93;
	@%p33 bra 	$L__BB0_26;
	bra.uni 	$L__BB0_4;
$L__BB0_20:
	and.b32  	%r20, %r93, 3;
	setp.lt.u32 	%p4, %r93, 4;
	mov.f32 	%f478, 0fFF800000;
	mov.b32 	%r154, 0;
	@%p4 bra 	$L__BB0_23;
	and.b32  	%r154, %r93, 2147483644;
	mul.f32 	%f18, %f65, 0f00000000;
	mov.f32 	%f478, 0fFF800000;
	mov.b32 	%r157, 0;
$L__BB0_22:
	setp.ne.s32 	%p5, %r95, 0;
	setp.gt.s32 	%p6, %r157, %r3;
	setp.gt.f32 	%p7, %f18, %f478;
	selp.f32 	%f70, %f18, %f478, %p7;
	selp.f32 	%f71, %f478, %f70, %p6;
	selp.f32 	%f72, %f71, %f70, %p5;
	setp.ge.s32 	%p8, %r157, %r3;
	setp.gt.f32 	%p9, %f18, %f72;
	selp.f32 	%f73, %f18, %f72, %p9;
	selp.f32 	%f74, %f72, %f73, %p8;
	selp.f32 	%f75, %f74, %f73, %p5;
	add.s32 	%r115, %r157, 2;
	setp.gt.s32 	%p10, %r115, %r3;
	setp.gt.f32 	%p11, %f18, %f75;
	selp.f32 	%f76, %f18, %f75, %p11;
	selp.f32 	%f77, %f75, %f76, %p10;
	selp.f32 	%f78, %f77, %f76, %p5;
	add.s32 	%r116, %r157, 3;
	setp.gt.s32 	%p12, %r116, %r3;
	setp.gt.f32 	%p13, %f18, %f78;
	selp.f32 	%f79, %f18, %f78, %p13;
	selp.f32 	%f80, %f78, %f79, %p12;
	selp.f32 	%f478, %f80, %f79, %p5;
	add.s32 	%r157, %r157, 4;
	setp.eq.s32 	%p14, %r157, %r154;
	@%p14 bra 	$L__BB0_23;
	bra.uni 	$L__BB0_22;
$L__BB0_23:
	setp.eq.s32 	%p15, %r20, 0;
	@%p15 bra 	$L__BB0_26;
	mul.f32 	%f21, %f65, 0f00000000;
	mov.b32 	%r156, 0;
$L__BB0_25:
	.pragma "nounroll";
	setp.ne.s32 	%p16, %r95, 0;
	setp.gt.s32 	%p17, %r154, %r3;
	setp.gt.f32 	%p18, %f21, %f478;
	selp.f32 	%f81, %f21, %f478, %p18;
	selp.f32 	%f82, %f478, %f81, %p17;
	selp.f32 	%f478, %f82, %f81, %p16;
	add.s32 	%r154, %r154, 1;
	add.s32 	%r156, %r156, 1;
	setp.ne.s32 	%p19, %r156, %r20;
	@%p19 bra 	$L__BB0_25;
$L__BB0_26:
	setp.lt.s32 	%p34, %r94, 1;
	@%p34 bra 	$L__BB0_39;
	add.s32 	%r123, %r94, -1;
	and.b32  	%r27, %r94, 15;
	setp.lt.u32 	%p35, %r123, 15;
	mov.b32 	%r158, 0;
	@%p35 bra 	$L__BB0_30;
	and.b32  	%r158, %r94, 2147483632;
	mov.b32 	%r172, 0;
$L__BB0_29:
	.pragma "nounroll";
	mul.wide.u32 	%rd65, %r172, 4;
	add.s64 	%rd66, %rd4, %rd65;
	mov.f32 	%f177, 0f00000000;
	st.local.v4.f32 	[%rd66], {%f177, %f177, %f177, %f177};
	st.local.v4.f32 	[%rd66+16], {%f177, %f177, %f177, %f177};
	st.local.v4.f32 	[%rd66+32], {%f177, %f177, %f177, %f177};
	st.local.v4.f32 	[%rd66+48], {%f177, %f177, %f177, %f177};
	add.s32 	%r172, %r172, 16;
	setp.eq.s32 	%p36, %r172, %r158;
	@%p36 bra 	$L__BB0_30;
	bra.uni 	$L__BB0_29;
$L__BB0_30:
	setp.eq.s32 	%p37, %r27, 0;
	@%p37 bra 	$L__BB0_39;
	and.b32  	%r32, %r94, 7;
	setp.lt.u32 	%p38, %r27, 8;
	@%p38 bra 	$L__BB0_33;
	mul.wide.u32 	%rd67, %r158, 4;
	add.s64 	%rd68, %rd4, %rd67;
	mov.b32 	%r125, 0;
	st.local.u32 	[%rd68], %r125;
	st.local.u32 	[%rd68+4], %r125;
	st.local.u32 	[%rd68+8], %r125;
	st.local.u32 	[%rd68+12], %r125;
	st.local.u32 	[%rd68+16], %r125;
	st.local.u32 	[%rd68+20], %r125;
	st.local.u32 	[%rd68+24], %r125;
	st.local.u32 	[%rd68+28], %r125;
	add.s32 	%r158, %r158, 8;
$L__BB0_33:
	setp.eq.s32 	%p39, %r32, 0;
	@%p39 bra 	$L__BB0_39;
	and.b32  	%r35, %r94, 3;
	setp.lt.u32 	%p40, %r32, 4;
	@%p40 bra 	$L__BB0_36;
	mul.wide.u32 	%rd69, %r158, 4;
	add.s64 	%rd70, %rd4, %rd69;
	mov.b32 	%r126, 0;
	st.local.u32 	[%rd70], %r126;
	st.local.u32 	[%rd70+4], %r126;
	st.local.u32 	[%rd70+8], %r126;
	st.local.u32 	[%rd70+12], %r126;
	add.s32 	%r158, %r158, 4;
$L__BB0_36:
	setp.eq.s32 	%p41, %r35, 0;
	@%p41 bra 	$L__BB0_39;
	mov.b32 	%r162, 0;
$L__BB0_38:
	.pragma "nounroll";
	mul.wide.u32 	%rd71, %r158, 4;
	add.s64 	%rd72, %rd4, %rd71;
	mov.b32 	%r128, 0;
	st.local.u32 	[%rd72], %r128;
	add.s32 	%r158, %r158, 1;
	add.s32 	%r162, %r162, 1;
	setp.ne.s32 	%p42, %r162, %r35;
	@%p42 bra 	$L__BB0_38;
$L__BB0_39:
	setp.lt.s32 	%p43, %r93, 1;
	mov.f32 	%f482, 0f00000000;
	@%p43 bra 	$L__BB0_86;
	setp.lt.s32 	%p44, %r94, 1;
	add.s32 	%r42, %r2, %r96;
	@%p44 bra 	$L__BB0_70;
	add.s32 	%r43, %r94, -1;
	and.b32  	%r44, %r94, 15;
	and.b32  	%r45, %r94, 7;
	add.s32 	%r46, %r45, -1;
	and.b32  	%r47, %r94, 2147483632;
	and.b32  	%r48, %r94, 3;
	neg.s32 	%r49, %r47;
	shl.b64 	%rd73, %rd7, 2;
	add.s64 	%rd74, %rd73, %rd5;
	add.s64 	%rd12, %rd74, 32;
	mov.f32 	%f482, 0f00000000;
	mov.b32 	%r163, 0;
$L__BB0_42:
	setp.ne.s32 	%p64, %r95, 0;
	setp.gt.s32 	%p65, %r163, %r42;
	and.pred  	%p66, %p64, %p65;
	@%p66 bra 	$L__BB0_67;
	setp.lt.u32 	%p67, %r43, 15;
	mul.lo.s32 	%r140, %r163, %r94;
	cvt.u64.u32 	%rd75, %r140;
	add.s64 	%rd13, %rd75, %rd6;
	mov.f32 	%f489, 0f00000000;
	mov.b32 	%r170, 0;
	@%p67 bra 	$L__BB0_46;
	shl.b64 	%rd76, %rd13, 2;
	add.s64 	%rd77, %rd1, %rd76;
	add.s64 	%rd134, %rd77, 32;
	mov.f32 	%f489, 0f00000000;
	mov.u64 	%rd135, %rd12;
	mov.u32 	%r164, %r49;
$L__BB0_45:
	.pragma "nounroll";
	ld.global.f32 	%f211, [%rd135+-32];
	ld.global.f32 	%f212, [%rd134+-32];
	fma.rn.f32 	%f213, %f211, %f212, %f489;
	ld.global.f32 	%f214, [%rd135+-28];
	ld.global.f32 	%f215, [%rd134+-28];
	fma.rn.f32 	%f216, %f214, %f215, %f213;
	ld.global.f32 	%f217, [%rd135+-24];
	ld.global.f32 	%f218, [%rd134+-24];
	fma.rn.f32 	%f219, %f217, %f218, %f216;
	ld.global.f32 	%f220, [%rd135+-20];
	ld.global.f32 	%f221, [%rd134+-20];
	fma.rn.f32 	%f222, %f220, %f221, %f219;
	ld.global.f32 	%f223, [%rd135+-16];
	ld.global.f32 	%f224, [%rd134+-16];
	fma.rn.f32 	%f225, %f223, %f224, %f222;
	ld.global.f32 	%f226, [%rd135+-12];
	ld.global.f32 	%f227, [%rd134+-12];
	fma.rn.f32 	%f228, %f226, %f227, %f225;
	ld.global.f32 	%f229, [%rd135+-8];
	ld.global.f32 	%f230, [%rd134+-8];
	fma.rn.f32 	%f231, %f229, %f230, %f228;
	ld.global.f32 	%f232, [%rd135+-4];
	ld.global.f32 	%f233, [%rd134+-4];
	fma.rn.f32 	%f234, %f232, %f233, %f231;
	ld.global.f32 	%f235, [%rd135];
	ld.global.f32 	%f236, [%rd134];
	fma.rn.f32 	%f237, %f235, %f236, %f234;
	ld.global.f32 	%f238, [%rd135+4];
	ld.global.f32 	%f239, [%rd134+4];
	fma.rn.f32 	%f240, %f238, %f239, %f237;
	ld.global.f32 	%f241, [%rd135+8];
	ld.global.f32 	%f242, [%rd134+8];
	fma.rn.f32 	%f243, %f241, %f242, %f240;
	ld.global.f32 	%f244, [%rd135+12];
	ld.global.f32 	%f245, [%rd134+12];
	fma.rn.f32 	%f246, %f244, %f245, %f243;
	ld.global.f32 	%f247, [%rd135+16];
	ld.global.f32 	%f248, [%rd134+16];
	fma.rn.f32 	%f249, %f247, %f248, %f246;
	ld.global.f32 	%f250, [%rd135+20];
	ld.global.f32 	%f251, [%rd134+20];
	fma.rn.f32 	%f252, %f250, %f251, %f249;
	ld.global.f32 	%f253, [%rd135+24];
	ld.global.f32 	%f254, [%rd134+24];
	fma.rn.f32 	%f255, %f253, %f254, %f252;
	ld.global.f32 	%f256, [%rd135+28];
	ld.global.f32 	%f257, [%rd134+28];
	fma.rn.f32 	%f489, %f256, %f257, %f255;
	add.s32 	%r164, %r164, 16;
	add.s64 	%rd135, %rd135, 64;
	add.s64 	%rd134, %rd134, 64;
	setp.eq.s32 	%p68, %r164, 0;
	mov.u32 	%r170, %r47;
	@%p68 bra 	$L__BB0_46;
	bra.uni 	$L__BB0_45;
$L__BB0_46:
	setp.eq.s32 	%p69, %r44, 0;
	@%p69 bra 	$L__BB0_56;
	add.s32 	%r141, %r44, -1;
	setp.lt.u32 	%p70, %r141, 7;
	@%p70 bra 	$L__BB0_49;
	cvt.u64.u32 	%rd78, %r170;
	mul.wide.u32 	%rd79, %r170, 4;
	add.s64 	%rd80, %rd8, %rd79;
	ld.global.f32 	%f259, [%rd80];
	add.s64 	%rd81, %rd13, %rd78;
	shl.b64 	%rd82, %rd81, 2;
	add.s64 	%rd83, %rd1, %rd82;
	ld.global.f32 	%f260, [%rd83];
	fma.rn.f32 	%f261, %f259, %f260, %f489;
	ld.global.f32 	%f262, [%rd80+4];
	ld.global.f32 	%f263, [%rd83+4];
	fma.rn.f32 	%f264, %f262, %f263, %f261;
	ld.global.f32 	%f265, [%rd80+8];
	ld.global.f32 	%f266, [%rd83+8];
	fma.rn.f32 	%f267, %f265, %f266, %f264;
	ld.global.f32 	%f268, [%rd80+12];
	ld.global.f32 	%f269, [%rd83+12];
	fma.rn.f32 	%f270, %f268, %f269, %f267;
	ld.global.f32 	%f271, [%rd80+16];
	ld.global.f32 	%f272, [%rd83+16];
	fma.rn.f32 	%f273, %f271, %f272, %f270;
	ld.global.f32 	%f274, [%rd80+20];
	ld.global.f32 	%f275, [%rd83+20];
	fma.rn.f32 	%f276, %f274, %f275, %f273;
	ld.global.f32 	%f277, [%rd80+24];
	ld.global.f32 	%f278, [%rd83+24];
	fma.rn.f32 	%f279, %f277, %f278, %f276;
	ld.global.f32 	%f280, [%rd80+28];
	ld.global.f32 	%f281, [%rd83+28];
	fma.rn.f32 	%f489, %f280, %f281, %f279;
	add.s32 	%r170, %r170, 8;
$L__BB0_49:
	setp.eq.s32 	%p71, %r45, 0;
	@%p71 bra 	$L__BB0_56;
	setp.lt.u32 	%p72, %r46, 3;
	@%p72 bra 	$L__BB0_52;
	cvt.u64.u32 	%rd84, %r170;
	mul.wide.u32 	%rd85, %r170, 4;
	add.s64 	%rd86, %rd8, %rd85;
	ld.global.f32 	%f283, [%rd86];
	add.s64 	%rd87, %rd13, %rd84;
	shl.b64 	%rd88, %rd87, 2;
	add.s64 	%rd89, %rd1, %rd88;
	ld.global.f32 	%f284, [%rd89];
	fma.rn.f32 	%f285, %f283, %f284, %f489;
	ld.global.f32 	%f286, [%rd86+4];
	ld.global.f32 	%f287, [%rd89+4];
	fma.rn.f32 	%f288, %f286, %f287, %f285;
	ld.global.f32 	%f289, [%rd86+8];
	ld.global.f32 	%f290, [%rd89+8];
	fma.rn.f32 	%f291, %f289, %f290, %f288;
	ld.global.f32 	%f292, [%rd86+12];
	ld.global.f32 	%f293, [%rd89+12];
	fma.rn.f32 	%f489, %f292, %f293, %f291;
	add.s32 	%r170, %r170, 4;
$L__BB0_52:
	setp.eq.s32 	%p73, %r48, 0;
	@%p73 bra 	$L__BB0_56;
	setp.eq.s32 	%p74, %r48, 1;
	cvt.u64.u32 	%rd90, %r170;
	mul.wide.u32 	%rd91, %r170, 4;
	add.s64 	%rd21, %rd8, %rd91;
	ld.global.f32 	%f294, [%rd21];
	add.s64 	%rd92, %rd13, %rd90;
	shl.b64 	%rd93, %rd92, 2;
	add.s64 	%rd22, %rd1, %rd93;
	ld.global.f32 	%f295, [%rd22];
	fma.rn.f32 	%f489, %f294, %f295, %f489;
	@%p74 bra 	$L__BB0_56;
	setp.eq.s32 	%p75, %r48, 2;
	ld.global.f32 	%f296, [%rd21+4];
	ld.global.f32 	%f297, [%rd22+4];
	fma.rn.f32 	%f489, %f296, %f297, %f489;
	@%p75 bra 	$L__BB0_56;
	ld.global.f32 	%f298, [%rd21+8];
	ld.global.f32 	%f299, [%rd22+8];
	fma.rn.f32 	%f489, %f298, %f299, %f489;
$L__BB0_56:
	mul.f32 	%f300, %f65, %f489;
	sub.f32 	%f301, %f300, %f478;
	fma.rn.f32 	%f302, %f301, 0f3BBB989D, 0f3F000000;
	cvt.sat.f32.f32 	%f303, %f302;
	mov.f32 	%f304, 0f4B400001;
	mov.f32 	%f305, 0f437C0000;
	fma.rm.f32 	%f306, %f303, %f305, %f304;
	add.f32 	%f307, %f306, 0fCB40007F;
	neg.f32 	%f308, %f307;
	fma.rn.f32 	%f309, %f301, 0f3FB8AA3B, %f308;
	fma.rn.f32 	%f310, %f301, 0f32A57060, %f309;
	mov.b32 	%r143, %f306;
	shl.b32 	%r144, %r143, 23;
	mov.b32 	%f311, %r144;
	ex2.approx.ftz.f32 	%f312, %f310;
	mul.f32 	%f43, %f312, %f311;
	add.f32 	%f482, %f482, %f43;
	mov.b32 	%r167, 0;
	@%p67 bra 	$L__BB0_57;
	bra.uni 	$L__BB0_68;
$L__BB0_57:
	@%p69 bra 	$L__BB0_67;
	add.s32 	%r146, %r44, -1;
	setp.lt.u32 	%p79, %r146, 7;
	@%p79 bra 	$L__BB0_60;
	cvt.u64.u32 	%rd100, %r167;
	add.s64 	%rd101, %rd13, %rd100;
	shl.b64 	%rd102, %rd101, 2;
	add.s64 	%rd103, %rd2, %rd102;
	ld.global.f32 	%f361, [%rd103];
	mul.wide.u32 	%rd104, %r167, 4;
	add.s64 	%rd105, %rd4, %rd104;
	ld.local.f32 	%f362, [%rd105];
	fma.rn.f32 	%f363, %f43, %f361, %f362;
	st.local.f32 	[%rd105], %f363;
	ld.global.f32 	%f364, [%rd103+4];
	ld.local.f32 	%f365, [%rd105+4];
	fma.rn.f32 	%f366, %f43, %f364, %f365;
	st.local.f32 	[%rd105+4], %f366;
	ld.global.f32 	%f367, [%rd103+8];
	ld.local.f32 	%f368, [%rd105+8];
	fma.rn.f32 	%f369, %f43, %f367, %f368;
	st.local.f32 	[%rd105+8], %f369;
	ld.global.f32 	%f370, [%rd103+12];
	ld.local.f32 	%f371, [%rd105+12];
	fma.rn.f32 	%f372, %f43, %f370, %f371;
	st.local.f32 	[%rd105+12], %f372;
	ld.global.f32 	%f373, [%rd103+16];
	ld.local.f32 	%f374, [%rd105+16];
	fma.rn.f32 	%f375, %f43, %f373, %f374;
	st.local.f32 	[%rd105+16], %f375;
	ld.global.f32 	%f376, [%rd103+20];
	ld.local.f32 	%f377, [%rd105+20];
	fma.rn.f32 	%f378, %f43, %f376, %f377;
	st.local.f32 	[%rd105+20], %f378;
	ld.global.f32 	%f379, [%rd103+24];
	ld.local.f32 	%f380, [%rd105+24];
	fma.rn.f32 	%f381, %f43, %f379, %f380;
	st.local.f32 	[%rd105+24], %f381;
	ld.global.f32 	%f382, [%rd103+28];
	ld.local.f32 	%f383, [%rd105+28];
	fma.rn.f32 	%f384, %f43, %f382, %f383;
	st.local.f32 	[%rd105+28], %f384;
	add.s32 	%r167, %r167, 8;
$L__BB0_60:
	setp.eq.s32 	%p80, %r45, 0;
	@%p80 bra 	$L__BB0_67;
	setp.lt.u32 	%p81, %r46, 3;
	@%p81 bra 	$L__BB0_63;
	cvt.u64.u32 	%rd106, %r167;
	add.s64 	%rd107, %rd13, %rd106;
	shl.b64 	%rd108, %rd107, 2;
	add.s64 	%rd109, %rd2, %rd108;
	ld.global.f32 	%f385, [%rd109];
	mul.wide.u32 	%rd110, %r167, 4;
	add.s64 	%rd111, %rd4, %rd110;
	ld.local.f32 	%f386, [%rd111];
	fma.rn.f32 	%f387, %f43, %f385, %f386;
	st.local.f32 	[%rd111], %f387;
	ld.global.f32 	%f388, [%rd109+4];
	ld.local.f32 	%f389, [%rd111+4];
	fma.rn.f32 	%f390, %f43, %f388, %f389;
	st.local.f32 	[%rd111+4], %f390;
	ld.global.f32 	%f391, [%rd109+8];
	ld.local.f32 	%f392, [%rd111+8];
	fma.rn.f32 	%f393, %f43, %f391, %f392;
	st.local.f32 	[%rd111+8], %f393;
	ld.global.f32 	%f394, [%rd109+12];
	ld.local.f32 	%f395, [%rd111+12];
	fma.rn.f32 	%f396, %f43, %f394, %f395;
	st.local.f32 	[%rd111+12], %f396;
	add.s32 	%r167, %r167, 4;
$L__BB0_63:
	setp.eq.s32 	%p82, %r48, 0;
	@%p82 bra 	$L__BB0_67;
	setp.eq.s32 	%p83, %r48, 1;
	cvt.u64.u32 	%rd112, %r167;
	add.s64 	%rd113, %rd13, %rd112;
	shl.b64 	%rd114, %rd113, 2;
	add.s64 	%rd19, %rd2, %rd114;
	ld.global.f32 	%f397, [%rd19];
	mul.wide.u32 	%rd115, %r167, 4;
	add.s64 	%rd20, %rd4, %rd115;
	ld.local.f32 	%f398, [%rd20];
	fma.rn.f32 	%f399, %f43, %f397, %f398;
	st.local.f32 	[%rd20], %f399;
	@%p83 bra 	$L__BB0_67;
	setp.eq.s32 	%p84, %r48, 2;
	ld.global.f32 	%f400, [%rd19+4];
	ld.local.f32 	%f401, [%rd20+4];
	fma.rn.f32 	%f402, %f43, %f400, %f401;
	st.local.f32 	[%rd20+4], %f402;
	@%p84 bra 	$L__BB0_67;
	ld.global.f32 	%f403, [%rd19+8];
	ld.local.f32 	%f404, [%rd20+8];
	fma.rn.f32 	%f405, %f43, %f403, %f404;
	st.local.f32 	[%rd20+8], %f405;
$L__BB0_67:
	add.s32 	%r163, %r163, 1;
	setp.eq.s32 	%p85, %r163, %r93;
	@%p85 bra 	$L__BB0_86;
	bra.uni 	$L__BB0_42;
$L__BB0_68:
	mov.b32 	%r165, 0;
$L__BB0_69:
	.pragma "nounroll";
	cvt.u64.u32 	%rd94, %r165;
	add.s64 	%rd95, %rd13, %rd94;
	shl.b64 	%rd96, %rd95, 2;
	add.s64 	%rd97, %rd2, %rd96;
	ld.global.f32 	%f313, [%rd97];
	mul.wide.u32 	%rd98, %r165, 4;
	add.s64 	%rd99, %rd4, %rd98;
	ld.local.v4.f32 	{%f314, %f315, %f316, %f317}, [%rd99];
	fma.rn.f32 	%f318, %f43, %f313, %f314;
	ld.global.f32 	%f319, [%rd97+4];
	fma.rn.f32 	%f320, %f43, %f319, %f315;
	ld.global.f32 	%f321, [%rd97+8];
	fma.rn.f32 	%f322, %f43, %f321, %f316;
	ld.global.f32 	%f323, [%rd97+12];
	fma.rn.f32 	%f324, %f43, %f323, %f317;
	st.local.v4.f32 	[%rd99], {%f318, %f320, %f322, %f324};
	ld.global.f32 	%f325, [%rd97+16];
	ld.local.v4.f32 	{%f326, %f327, %f328, %f329}, [%rd99+16];
	fma.rn.f32 	%f330, %f43, %f325, %f326;
	ld.global.f32 	%f331, [%rd97+20];
	fma.rn.f32 	%f332, %f43, %f331, %f327;
	ld.global.f32 	%f333, [%rd97+24];
	fma.rn.f32 	%f334, %f43, %f333, %f328;
	ld.global.f32 	%f335, [%rd97+28];
	fma.rn.f32 	%f336, %f43, %f335, %f329;
	st.local.v4.f32 	[%rd99+16], {%f330, %f332, %f334, %f336};
	ld.global.f32 	%f337, [%rd97+32];
	ld.local.v4.f32 	{%f338, %f339, %f340, %f341}, [%rd99+32];
	fma.rn.f32 	%f342, %f43, %f337, %f338;
	ld.global.f32 	%f343, [%rd97+36];
	fma.rn.f32 	%f344, %f43, %f343, %f339;
	ld.global.f32 	%f345, [%rd97+40];
	fma.rn.f32 	%f346, %f43, %f345, %f340;
	ld.global.f32 	%f347, [%rd97+44];
	fma.rn.f32 	%f348, %f43, %f347, %f341;
	st.local.v4.f32 	[%rd99+32], {%f342, %f344, %f346, %f348};
	ld.global.f32 	%f349, [%rd97+48];
	ld.local.v4.f32 	{%f350, %f351, %f352, %f353}, [%rd99+48];
	fma.rn.f32 	%f354, %f43, %f349, %f350;
	ld.global.f32 	%f355, [%rd97+52];
	fma.rn.f32 	%f356, %f43, %f355, %f351;
	ld.global.f32 	%f357, [%rd97+56];
	fma.rn.f32 	%f358, %f43, %f357, %f352;
	ld.global.f32 	%f359, [%rd97+60];
	fma.rn.f32 	%f360, %f43, %f359, %f353;
	st.local.v4.f32 	[%rd99+48], {%f354, %f356, %f358, %f360};
	add.s32 	%r165, %r165, 16;
	setp.eq.s32 	%p77, %r165, %r47;
	mov.u32 	%r167, %r47;
	@%p77 bra 	$L__BB0_57;
	bra.uni 	$L__BB0_69;
$L__BB0_70:
	and.b32  	%r66, %r93, 3;
	setp.lt.u32 	%p45, %r93, 4;
	mov.f32 	%f482, 0f00000000;
	mov.b32 	%r174, 0;
	@%p45 bra 	$L__BB0_81;
	and.b32  	%r174, %r93, 2147483644;
	mul.f32 	%f182, %f65, 0f00000000;
	sub.f32 	%f183, %f182, %f478;
	fma.rn.f32 	%f184, %f183, 0f3BBB989D, 0f3F000000;
	cvt.sat.f32.f32 	%f185, %f184;
	mov.f32 	%f186, 0f4B400001;
	mov.f32 	%f187, 0f437C0000;
	fma.rm.f32 	%f188, %f185, %f187, %f186;
	add.f32 	%f189, %f188, 0fCB40007F;
	neg.f32 	%f190, %f189;
	fma.rn.f32 	%f191, %f183, 0f3FB8AA3B, %f190;
	fma.rn.f32 	%f45, %f183, 0f32A57060, %f191;
	mov.b32 	%r131, %f188;
	shl.b32 	%r132, %r131, 23;
	mov.b32 	%f46, %r132;
	mov.f32 	%f482, 0f00000000;
	mov.b32 	%r173, 0;
$L__BB0_72:
	setp.ne.s32 	%p46, %r95, 0;
	setp.gt.s32 	%p47, %r173, %r42;
	and.pred  	%p48, %p46, %p47;
	@%p48 bra 	$L__BB0_74;
	ex2.approx.ftz.f32 	%f192, %f45;
	fma.rn.f32 	%f482, %f192, %f46, %f482;
$L__BB0_74:
	setp.ne.s32 	%p49, %r95, 0;
	setp.ge.s32 	%p50, %r173, %r42;
	and.pred  	%p51, %p49, %p50;
	@%p51 bra 	$L__BB0_76;
	ex2.approx.ftz.f32 	%f193, %f45;
	fma.rn.f32 	%f482, %f193, %f46, %f482;
$L__BB0_76:
	setp.ne.s32 	%p52, %r95, 0;
	add.s32 	%r133, %r173, 2;
	setp.gt.s32 	%p53, %r133, %r42;
	and.pred  	%p54, %p52, %p53;
	@%p54 bra 	$L__BB0_78;
	ex2.approx.ftz.f32 	%f194, %f45;
	fma.rn.f32 	%f482, %f194, %f46, %f482;
$L__BB0_78:
	setp.ne.s32 	%p55, %r95, 0;
	add.s32 	%r134, %r173, 3;
	setp.gt.s32 	%p56, %r134, %r42;
	and.pred  	%p57, %p55, %p56;
	@%p57 bra 	$L__BB0_80;
	ex2.approx.ftz.f32 	%f195, %f45;
	fma.rn.f32 	%f482, %f195, %f46, %f482;
$L__BB0_80:
	add.s32 	%r173, %r173, 4;
	setp.ne.s32 	%p58, %r173, %r174;
	@%p58 bra 	$L__BB0_72;
$L__BB0_81:
	setp.eq.s32 	%p59, %r66, 0;
	@%p59 bra 	$L__BB0_86;
	mul.f32 	%f196, %f65, 0f00000000;
	sub.f32 	%f197, %f196, %f478;
	fma.rn.f32 	%f198, %f197, 0f3BBB989D, 0f3F000000;
	cvt.sat.f32.f32 	%f199, %f198;
	mov.f32 	%f200, 0f4B400001;
	mov.f32 	%f201, 0f437C0000;
	fma.rm.f32 	%f202, %f199, %f201, %f200;
	add.f32 	%f203, %f202, 0fCB40007F;
	neg.f32 	%f204, %f203;
	fma.rn.f32 	%f205, %f197, 0f3FB8AA3B, %f204;
	fma.rn.f32 	%f58, %f197, 0f32A57060, %f205;
	mov.b32 	%r136, %f202;
	shl.b32 	%r137, %r136, 23;
	mov.b32 	%f59, %r137;
	mov.b32 	%r176, 0;
	ex2.approx.ftz.f32 	%f206, %f58;
$L__BB0_83:
	.pragma "nounroll";
	setp.ne.s32 	%p60, %r95, 0;
	setp.gt.s32 	%p61, %r174, %r42;
	and.pred  	%p62, %p60, %p61;
	@%p62 bra 	$L__BB0_85;
	fma.rn.f32 	%f482, %f206, %f59, %f482;
$L__BB0_85:
	add.s32 	%r174, %r174, 1;
	add.s32 	%r176, %r176, 1;
	setp.ne.s32 	%p63, %r176, %r66;
	@%p63 bra 	$L__BB0_83;
$L__BB0_86:
	setp.lt.s32 	%p86, %r94, 1;
	setp.gt.f32 	%p87, %f482, 0f00000000;
	rcp.rn.f32 	%f406, %f482;
	selp.f32 	%f64, %f406, 0f00000000, %p87;
	@%p86 bra 	$L__BB0_99;
	add.s32 	%r148, %r94, -1;
	and.b32  	%r77, %r94, 15;
	setp.lt.u32 	%p88, %r148, 15;
	mov.b32 	%r179, 0;
	@%p88 bra 	$L__BB0_90;
	and.b32  	%r179, %r94, 2147483632;
	neg.s32 	%r177, %r179;
	add.s64 	%rd137, %rd4, 32;
	shl.b64 	%rd116, %rd7, 2;
	add.s64 	%rd117, %rd116, %rd3;
	add.s64 	%rd136, %rd117, 32;
$L__BB0_89:
	.pragma "nounroll";
	ld.local.v4.f32 	{%f407, %f408, %f409, %f410}, [%rd137+-32];
	mul.f32 	%f411, %f64, %f407;
	st.global.f32 	[%rd136+-32], %f411;
	mul.f32 	%f412, %f64, %f408;
	st.global.f32 	[%rd136+-28], %f412;
	mul.f32 	%f413, %f64, %f409;
	st.global.f32 	[%rd136+-24], %f413;
	mul.f32 	%f414, %f64, %f410;
	st.global.f32 	[%rd136+-20], %f414;
	ld.local.v4.f32 	{%f415, %f416, %f417, %f418}, [%rd137+-16];
	mul.f32 	%f419, %f64, %f415;
	st.global.f32 	[%rd136+-16], %f419;
	mul.f32 	%f420, %f64, %f416;
	st.global.f32 	[%rd136+-12], %f420;
	mul.f32 	%f421, %f64, %f417;
	st.global.f32 	[%rd136+-8], %f421;
	mul.f32 	%f422, %f64, %f418;
	st.global.f32 	[%rd136+-4], %f422;
	ld.local.v4.f32 	{%f423, %f424, %f425, %f426}, [%rd137];
	mul.f32 	%f427, %f64, %f423;
	st.global.f32 	[%rd136], %f427;
	mul.f32 	%f428, %f64, %f424;
	st.global.f32 	[%rd136+4], %f428;
	mul.f32 	%f429, %f64, %f425;
	st.global.f32 	[%rd136+8], %f429;
	mul.f32 	%f430, %f64, %f426;
	st.global.f32 	[%rd136+12], %f430;
	ld.local.v4.f32 	{%f431, %f432, %f433, %f434}, [%rd137+16];
	mul.f32 	%f435, %f64, %f431;
	st.global.f32 	[%rd136+16], %f435;
	mul.f32 	%f436, %f64, %f432;
	st.global.f32 	[%rd136+20], %f436;
	mul.f32 	%f437, %f64, %f433;
	st.global.f32 	[%rd136+24], %f437;
	mul.f32 	%f438, %f64, %f434;
	st.global.f32 	[%rd136+28], %f438;
	add.s32 	%r177, %r177, 16;
	add.s64 	%rd137, %rd137, 64;
	add.s64 	%rd136, %rd136, 64;
	setp.ne.s32 	%p89, %r177, 0;
	@%p89 bra 	$L__BB0_89;
$L__BB0_90:
	setp.eq.s32 	%p90, %r77, 0;
	@%p90 bra 	$L__BB0_99;
	and.b32  	%r83, %r94, 7;
	setp.lt.u32 	%p91, %r77, 8;
	@%p91 bra 	$L__BB0_93;
	cvt.u64.u32 	%rd118, %r179;
	mul.wide.u32 	%rd119, %r179, 4;
	add.s64 	%rd120, %rd4, %rd119;
	ld.local.f32 	%f439, [%rd120];
	mul.f32 	%f440, %f64, %f439;
	add.s64 	%rd121, %rd7, %rd118;
	shl.b64 	%rd122, %rd121, 2;
	add.s64 	%rd123, %rd3, %rd122;
	st.global.f32 	[%rd123], %f440;
	ld.local.f32 	%f441, [%rd120+4];
	mul.f32 	%f442, %f64, %f441;
	st.global.f32 	[%rd123+4], %f442;
	ld.local.f32 	%f443, [%rd120+8];
	mul.f32 	%f444, %f64, %f443;
	st.global.f32 	[%rd123+8], %f444;
	ld.local.f32 	%f445, [%rd120+12];
	mul.f32 	%f446, %f64, %f445;
	st.global.f32 	[%rd123+12], %f446;
	ld.local.f32 	%f447, [%rd120+16];
	mul.f32 	%f448, %f64, %f447;
	st.global.f32 	[%rd123+16], %f448;
	ld.local.f32 	%f449, [%rd120+20];
	mul.f32 	%f450, %f64, %f449;
	st.global.f32 	[%rd123+20], %f450;
	ld.local.f32 	%f451, [%rd120+24];
	mul.f32 	%f452, %f64, %f451;
	st.global.f32 	[%rd123+24], %f452;
	ld.local.f32 	%f453, [%rd120+28];
	mul.f32 	%f454, %f64, %f453;
	st.global.f32 	[%rd123+28], %f454;
	add.s32 	%r179, %r179, 8;
$L__BB0_93:
	setp.eq.s32 	%p92, %r83, 0;
	@%p92 bra 	$L__BB0_99;
	and.b32  	%r86, %r94, 3;
	setp.lt.u32 	%p93, %r83, 4;
	@%p93 bra 	$L__BB0_96;
	cvt.u64.u32 	%rd124, %r179;
	mul.wide.u32 	%rd125, %r179, 4;
	add.s64 	%rd126, %rd4, %rd125;
	ld.local.f32 	%f455, [%rd126];
	mul.f32 	%f456, %f64, %f455;
	add.s64 	%rd127, %rd7, %rd124;
	shl.b64 	%rd128, %rd127, 2;
	add.s64 	%rd129, %rd3, %rd128;
	st.global.f32 	[%rd129], %f456;
	ld.local.f32 	%f457, [%rd126+4];
	mul.f32 	%f458, %f64, %f457;
	st.global.f32 	[%rd129+4], %f458;
	ld.local.f32 	%f459, [%rd126+8];
	mul.f32 	%f460, %f64, %f459;
	st.global.f32 	[%rd129+8], %f460;
	ld.local.f32 	%f461, [%rd126+12];
	mul.f32 	%f462, %f64, %f461;
	st.global.f32 	[%rd129+12], %f462;
	add.s32 	%r179, %r179, 4;
$L__BB0_96:
	setp.eq.s32 	%p94, %r86, 0;
	@%p94 bra 	$L__BB0_99;
	cvt.u64.u32 	%rd130, %r179;
	add.s64 	%rd131, %rd7, %rd130;
	shl.b64 	%rd132, %rd131, 2;
	add.s64 	%rd139, %rd3, %rd132;
	mul.wide.u32 	%rd133, %r179, 4;
	add.s64 	%rd138, %rd4, %rd133;
	neg.s32 	%r181, %r86;
$L__BB0_98:
	.pragma "nounroll";
	ld.local.f32 	%f463, [%rd138];
	mul.f32 	%f464, %f64, %f463;
	st.global.f32 	[%rd139], %f464;
	add.s64 	%rd139, %rd139, 4;
	add.s64 	%rd138, %rd138, 4;
	add.s32 	%r181, %r181, 1;
	setp.ne.s32 	%p95, %r181, 0;
	@%p95 bra 	$L__BB0_98;
$L__BB0_99:
	ret;

}
	// .globl	tiled_attention_forward_f16
.visible .entry tiled_attention_forward_f16(
	.param .u64 .ptr .align 1 tiled_attention_forward_f16_param_0,
	.param .u64 .ptr .align 1 tiled_attention_forward_f16_param_1,
	.param .u64 .ptr .align 1 tiled_attention_forward_f16_param_2,
	.param .u64 .ptr .align 1 tiled_attention_forward_f16_param_3,
	.param .u32 tiled_attention_forward_f16_param_4,
	.param .u32 tiled_attention_forward_f16_param_5,
	.param .u32 tiled_attention_forward_f16_param_6,
	.param .u32 tiled_attention_forward_f16_param_7,
	.param .f32 tiled_attention_forward_f16_param_8,
	.param .u32 tiled_attention_forward_f16_param_9,
	.param .u32 tiled_attention_forward_f16_param_10
)
{
	.local .align 16 .b8 	__local_depot1[1024];
	.reg .b64 	%SP;
	.reg .b64 	%SPL;
	.reg .pred 	%p<96>;
	.reg .b16 	%rs<185>;
	.reg .b32 	%r<182>;
	.reg .b32 	%f<500>;
	.reg .b64 	%rd<140>;

	mov.u64 	%SPL, __local_depot1;
	ld.param.u64 	%rd35, [tiled_attention_forward_f16_param_0];
	ld.param.u64 	%rd36, [tiled_attention_forward_f16_param_1];
	ld.param.u64 	%rd37, [tiled_attention_forward_f16_param_2];
	ld.param.u64 	%rd38, [tiled_attention_forward_f16_param_3];
	ld.param.u32 	%r97, [tiled_attention_forward_f16_param_4];
	ld.param.u32 	%r92, [tiled_attention_forward_f16_param_5];
	ld.param.u32 	%r93, [tiled_attention_forward_f16_param_6];
	ld.param.u32 	%r94, [tiled_attention_forward_f16_param_7];
	ld.param.f32 	%f65, [tiled_attention_forward_f16_param_8];
	ld.param.u32 	%r95, [tiled_attention_forward_f16_param_9];
	ld.param.u32 	%r96, [tiled_attention_forward_f16_param_10];
	cvta.to.global.u64 	%rd1, %rd36;
	cvta.to.global.u64 	%rd2, %rd37;
	cvta.to.global.u64 	%rd3, %rd38;
	add.u64 	%rd4, %SPL, 0;
	mov.u32 	%r98, %ctaid.x;
	mov.u32 	%r99, %ntid.x;
	mov.u32 	%r100, %tid.x;
	mad.lo.s32 	%r1, %r98, %r99, %r100;
	mul.lo.s32 	%r101, %r92, %r97;
	mul.lo.s32 	%r102, %r101, %r93;
	setp.ge.s32 	%p1, %r1, %r102;
	@%p1 bra 	$L__BB1_99;
	cvta.to.global.u64 	%rd5, %rd35;
	mul.lo.s32 	%r103, %r94, %r93;
	mul.lo.s32 	%r104, %r93, %r92;
	div.s32 	%r105, %r1, %r104;
	mul.lo.s32 	%r106, %r104, %r105;
	sub.s32 	%r107, %r1, %r106;
	div.s32 	%r108, %r107, %r93;
	mul.lo.s32 	%r109, %r108, %r93;
	sub.s32 	%r2, %r107, %r109;
	mad.lo.s32 	%r110, %r105, %r92, %r108;
	mul.lo.s32 	%r111, %r103, %r110;
	cvt.s64.s32 	%rd6, %r111;
	mul.lo.s32 	%r112, %r2, %r94;
	cvt.s64.s32 	%rd40, %r112;
	add.s64 	%rd7, %rd40, %rd6;
	shl.b64 	%rd41, %rd7, 1;
	add.s64 	%rd8, %rd5, %rd41;
	setp.lt.s32 	%p2, %r93, 1;
	mov.f32 	%f478, 0fFF800000;
	@%p2 bra 	$L__BB1_26;
	add.s32 	%r3, %r2, %r96;
	setp.lt.s32 	%p3, %r94, 1;
	@%p3 bra 	$L__BB1_20;
	add.s32 	%r4, %r94, -1;
	and.b32  	%r5, %r94, 15;
	add.s32 	%r6, %r5, -1;
	and.b32  	%r7, %r94, 7;
	add.s32 	%r8, %r7, -1;
	and.b32  	%r9, %r94, 2147483632;
	and.b32  	%r10, %r94, 3;
	mov.f32 	%f478, 0fFF800000;
	mov.b32 	%r149, 0;
$L__BB1_4:
	setp.ne.s32 	%p20, %r95, 0;
	setp.gt.s32 	%p21, %r149, %r3;
	and.pred  	%p22, %p20, %p21;
	@%p22 bra 	$L__BB1_19;
	setp.lt.u32 	%p23, %r4, 15;
	mul.lo.s32 	%r120, %r149, %r94;
	cvt.u64.u32 	%rd42, %r120;
	add.s64 	%rd9, %rd42, %rd6;
	mov.f32 	%f474, 0f00000000;
	mov.b32 	%r152, 0;
	@%p23 bra 	$L__BB1_8;
	mov.f32 	%f474, 0f00000000;
	mov.b32 	%r150, 0;
$L__BB1_7:
	.pragma "nounroll";
	cvt.u64.u32 	%rd43, %r150;
	mul.wide.u32 	%rd44, %r150, 2;
	add.s64 	%rd45, %rd8, %rd44;
	ld.global.u16 	%rs1, [%rd45];
	// begin inline asm
	{  cvt.f32.f16 %f87, %rs1;}

	// end inline asm
	add.s64 	%rd46, %rd9, %rd43;
	shl.b64 	%rd47, %rd46, 1;
	add.s64 	%rd48, %rd1, %rd47;
	ld.global.u16 	%rs2, [%rd48];
	// begin inline asm
	{  cvt.f32.f16 %f88, %rs2;}

	// end inline asm
	fma.rn.f32 	%f119, %f87, %f88, %f474;
	ld.global.u16 	%rs3, [%rd45+2];
	// begin inline asm
	{  cvt.f32.f16 %f89, %rs3;}

	// end inline asm
	ld.global.u16 	%rs4, [%rd48+2];
	// begin inline asm
	{  cvt.f32.f16 %f90, %rs4;}

	// end inline asm
	fma.rn.f32 	%f120, %f89, %f90, %f119;
	ld.global.u16 	%rs5, [%rd45+4];
	// begin inline asm
	{  cvt.f32.f16 %f91, %rs5;}

	// end inline asm
	ld.global.u16 	%rs6, [%rd48+4];
	// begin inline asm
	{  cvt.f32.f16 %f92, %rs6;}

	// end inline asm
	fma.rn.f32 	%f121, %f91, %f92, %f120;
	ld.global.u16 	%rs7, [%rd45+6];
	// begin inline asm
	{  cvt.f32.f16 %f93, %rs7;}

	// end inline asm
	ld.global.u16 	%rs8, [%rd48+6];
	// begin inline asm
	{  cvt.f32.f16 %f94, %rs8;}

	// end inline asm
	fma.rn.f32 	%f122, %f93, %f94, %f121;
	ld.global.u16 	%rs9, [%rd45+8];
	// begin inline asm
	{  cvt.f32.f16 %f95, %rs9;}

	// end inline asm
	ld.global.u16 	%rs10, [%rd48+8];
	// begin inline asm
	{  cvt.f32.f16 %f96, %rs10;}

	// end inline asm
	fma.rn.f32 	%f123, %f95, %f96, %f122;
	ld.global.u16 	%rs11, [%rd45+10];
	// begin inline asm
	{  cvt.f32.f16 %f97, %rs11;}

	// end inline asm
	ld.global.u16 	%rs12, [%rd48+10];
	// begin inline asm
	{  cvt.f32.f16 %f98, %rs12;}

	// end inline asm
	fma.rn.f32 	%f124, %f97, %f98, %f123;
	ld.global.u16 	%rs13, [%rd45+12];
	// begin inline asm
	{  cvt.f32.f16 %f99, %rs13;}

	// end inline asm
	ld.global.u16 	%rs14, [%rd48+12];
	// begin inline asm
	{  cvt.f32.f16 %f100, %rs14;}

	// end inline asm
	fma.rn.f32 	%f125, %f99, %f100, %f124;
	ld.global.u16 	%rs15, [%rd45+14];
	// begin inline asm
	{  cvt.f32.f16 %f101, %rs15;}

	// end inline asm
	ld.global.u16 	%rs16, [%rd48+14];
	// begin inline asm
	{  cvt.f32.f16 %f102, %rs16;}

	// end inline asm
	fma.rn.f32 	%f126, %f101, %f102, %f125;
	ld.global.u16 	%rs17, [%rd45+16];
	// begin inline asm
	{  cvt.f32.f16 %f103, %rs17;}

	// end inline asm
	ld.global.u16 	%rs18, [%rd48+16];
	// begin inline asm
	{  cvt.f32.f16 %f104, %rs18;}

	// end inline asm
	fma.rn.f32 	%f127, %f103, %f104, %f126;
	ld.global.u16 	%rs19, [%rd45+18];
	// begin inline asm
	{  cvt.f32.f16 %f105, %rs19;}

	// end inline asm
	ld.global.u16 	%rs20, [%rd48+18];
	// begin inline asm
	{  cvt.f32.f16 %f106, %rs20;}

	// end inline asm
	fma.rn.f32 	%f128, %f105, %f106, %f127;
	ld.global.u16 	%rs21, [%rd45+20];
	// begin inline asm
	{  cvt.f32.f16 %f107, %rs21;}

	// end inline asm
	ld.global.u16 	%rs22, [%rd48+20];
	// begin inline asm
	{  cvt.f32.f16 %f108, %rs22;}

	// end inline asm
	fma.rn.f32 	%f129, %f107, %f108, %f128;
	ld.global.u16 	%rs23, [%rd45+22];
	// begin inline asm
	{  cvt.f32.f16 %f109, %rs23;}

	// end inline asm
	ld.global.u16 	%rs24, [%rd48+22];
	// begin inline asm
	{  cvt.f32.f16 %f110, %rs24;}

	// end inline asm
	fma.rn.f32 	%f130, %f109, %f110, %f129;
	ld.global.u16 	%rs25, [%rd45+24];
	// begin inline asm
	{  cvt.f32.f16 %f111, %rs25;}

	// end inline asm
	ld.global.u16 	%rs26, [%rd48+24];
	// begin inline asm
	{  cvt.f32.f16 %f112, %rs26;}

	// end inline asm
	fma.rn.f32 	%f131, %f111, %f112, %f130;
	ld.global.u16 	%rs27, [%rd45+26];
	// begin inline asm
	{  cvt.f32.f16 %f113, %rs27;}

	// end inline asm
	ld.global.u16 	%rs28, [%rd48+26];
	// begin inline asm
	{  cvt.f32.f16 %f114, %rs28;}

	// end inline asm
	fma.rn.f32 	%f132, %f113, %f114, %f131;
	ld.global.u16 	%rs29, [%rd45+28];
	// begin inline asm
	{  cvt.f32.f16 %f115, %rs29;}

	// end inline asm
	ld.global.u16 	%rs30, [%rd48+28];
	// begin inline asm
	{  cvt.f32.f16 %f116, %rs30;}

	// end inline asm
	fma.rn.f32 	%f133, %f115, %f116, %f132;
	ld.global.u16 	%rs31, [%rd45+30];
	// begin inline asm
	{  cvt.f32.f16 %f117, %rs31;}

	// end inline asm
	ld.global.u16 	%rs32, [%rd48+30];
	// begin inline asm
	{  cvt.f32.f16 %f118, %rs32;}

	// end inline asm
	fma.rn.f32 	%f474, %f117, %f118, %f133;
	add.s32 	%r150, %r150, 16;
	setp.eq.s32 	%p24, %r150, %r9;
	mov.u32 	%r152, %r9;
	@%p24 bra 	$L__BB1_8;
	bra.uni 	$L__BB1_7;
$L__BB1_8:
	setp.eq.s32 	%p25, %r5, 0;
	@%p25 bra 	$L__BB1_18;
	setp.lt.u32 	%p26, %r6, 7;
	@%p26 bra 	$L__BB1_11;
	cvt.u64.u32 	%rd49, %r152;
	mul.wide.u32 	%rd50, %r152, 2;
	add.s64 	%rd51, %rd8, %rd50;
	ld.global.u16 	%rs33, [%rd51];
	// begin inline asm
	{  cvt.f32.f16 %f135, %rs33;}

	// end inline asm
	add.s64 	%rd52, %rd9, %rd49;
	shl.b64 	%rd53, %rd52, 1;
	add.s64 	%rd54, %rd1, %rd53;
	ld.global.u16 	%rs34, [%rd54];
	// begin inline asm
	{  cvt.f32.f16 %f136, %rs34;}

	// end inline asm
	fma.rn.f32 	%f151, %f135, %f136, %f474;
	ld.global.u16 	%rs35, [%rd51+2];
	// begin inline asm
	{  cvt.f32.f16 %f137, %rs35;}

	// end inline asm
	ld.global.u16 	%rs36, [%rd54+2];
	// begin inline asm
	{  cvt.f32.f16 %f138, %rs36;}

	// end inline asm
	fma.rn.f32 	%f152, %f137, %f138, %f151;
	ld.global.u16 	%rs37, [%rd51+4];
	// begin inline asm
	{  cvt.f32.f16 %f139, %rs37;}

	// end inline asm
	ld.global.u16 	%rs38, [%rd54+4];
	// begin inline asm
	{  cvt.f32.f16 %f140, %rs38;}

	// end inline asm
	fma.rn.f32 	%f153, %f139, %f140, %f152;
	ld.global.u16 	%rs39, [%rd51+6];
	// begin inline asm
	{  cvt.f32.f16 %f141, %rs39;}

	// end inline asm
	ld.global.u16 	%rs40, [%rd54+6];
	// begin inline asm
	{  cvt.f32.f16 %f142, %rs40;}

	// end inline asm
	fma.rn.f32 	%f154, %f141, %f142, %f153;
	ld.global.u16 	%rs41, [%rd51+8];
	// begin inline asm
	{  cvt.f32.f16 %f143, %rs41;}

	// end inline asm
	ld.global.u16 	%rs42, [%rd54+8];
	// begin inline asm
	{  cvt.f32.f16 %f144, %rs42;}

	// end inline asm
	fma.rn.f32 	%f155, %f143, %f144, %f154;
	ld.global.u16 	%rs43, [%rd51+10];
	// begin inline asm
	{  cvt.f32.f16 %f145, %rs43;}

	// end inline asm
	ld.global.u16 	%rs44, [%rd54+10];
	// begin inline asm
	{  cvt.f32.f16 %f146, %rs44;}

	// end inline asm
	fma.rn.f32 	%f156, %f145, %f146, %f155;
	ld.global.u16 	%rs45, [%rd51+12];
	// begin inline asm
	{  cvt.f32.f16 %f147, %rs45;}

	// end inline asm
	ld.global.u16 	%rs46, [%rd54+12];
	// begin inline asm
	{  cvt.f32.f16 %f148, %rs46;}

	// end inline asm
	fma.rn.f32 	%f157, %f147, %f148, %f156;
	ld.global.u16 	%rs47, [%rd51+14];
	// begin inline asm
	{  cvt.f32.f16 %f149, %rs47;}

	// end inline asm
	ld.global.u16 	%rs48, [%rd54+14];
	// begin inline asm
	{  cvt.f32.f16 %f150, %rs48;}

	// end inline asm
	fma.rn.f32 	%f474, %f149, %f150, %f157;
	add.s32 	%r152, %r152, 8;
$L__BB1_11:
	setp.eq.s32 	%p27, %r7, 0;
	@%p27 bra 	$L__BB1_18;
	setp.lt.u32 	%p28, %r8, 3;
	@%p28 bra 	$L__BB1_14;
	cvt.u64.u32 	%rd55, %r152;
	mul.wide.u32 	%rd56, %r152, 2;
	add.s64 	%rd57, %rd8, %rd56;
	ld.global.u16 	%rs49, [%rd57];
	// begin inline asm
	{  cvt.f32.f16 %f159, %rs49;}

	// end inline asm
	add.s64 	%rd58, %rd9, %rd55;
	shl.b64 	%rd59, %rd58, 1;
	add.s64 	%rd60, %rd1, %rd59;
	ld.global.u16 	%rs50, [%rd60];
	// begin inline asm
	{  cvt.f32.f16 %f160, %rs50;}

	// end inline asm
	fma.rn.f32 	%f167, %f159, %f160, %f474;
	ld.global.u16 	%rs51, [%rd57+2];
	// begin inline asm
	{  cvt.f32.f16 %f161, %rs51;}

	// end inline asm
	ld.global.u16 	%rs52, [%rd60+2];
	// begin inline asm
	{  cvt.f32.f16 %f162, %rs52;}

	// end inline asm
	fma.rn.f32 	%f168, %f161, %f162, %f167;
	ld.global.u16 	%rs53, [%rd57+4];
	// begin inline asm
	{  cvt.f32.f16 %f163, %rs53;}

	// end inline asm
	ld.global.u16 	%rs54, [%rd60+4];
	// begin inline asm
	{  cvt.f32.f16 %f164, %rs54;}

	// end inline asm
	fma.rn.f32 	%f169, %f163, %f164, %f168;
	ld.global.u16 	%rs55, [%rd57+6];
	// begin inline asm
	{  cvt.f32.f16 %f165, %rs55;}

	// end inline asm
	ld.global.u16 	%rs56, [%rd60+6];
	// begin inline asm
	{  cvt.f32.f16 %f166, %rs56;}

	// end inline asm
	fma.rn.f32 	%f474, %f165, %f166, %f169;
	add.s32 	%r152, %r152, 4;
$L__BB1_14:
	setp.eq.s32 	%p29, %r10, 0;
	@%p29 bra 	$L__BB1_18;
	setp.eq.s32 	%p30, %r10, 1;
	cvt.u64.u32 	%rd61, %r152;
	mul.wide.u32 	%rd62, %r152, 2;
	add.s64 	%rd10, %rd8, %rd62;
	ld.global.u16 	%rs57, [%rd10];
	// begin inline asm
	{  cvt.f32.f16 %f170, %rs57;}

	// end inline asm
	add.s64 	%rd63, %rd9, %rd61;
	shl.b64 	%rd64, %rd63, 1;
	add.s64 	%rd11, %rd1, %rd64;
	ld.global.u16 	%rs58, [%rd11];
	// begin inline asm
	{  cvt.f32.f16 %f171, %rs58;}

	// end inline asm
	fma.rn.f32 	%f474, %f170, %f171, %f474;
	@%p30 bra 	$L__BB1_18;
	setp.eq.s32 	%p31, %r10, 2;
	ld.global.u16 	%rs59, [%rd10+2];
	// begin inline asm
	{  cvt.f32.f16 %f172, %rs59;}

	// end inline asm
	ld.global.u16 	%rs60, [%rd11+2];
	// begin inline asm
	{  cvt.f32.f16 %f173, %rs60;}

	// end inline asm
	fma.rn.f32 	%f474, %f172, %f173, %f474;
	@%p31 bra 	$L__BB1_18;
	ld.global.u16 	%rs61, [%rd10+4];
	// begin inline asm
	{  cvt.f32.f16 %f174, %rs61;}

	// end inline asm
	ld.global.u16 	%rs62, [%rd11+4];
	// begin inline asm
	{  cvt.f32.f16 %f175, %rs62;}

	// end inline asm
	fma.rn.f32 	%f474, %f174, %f175, %f474;
$L__BB1_18:
	mul.f32 	%f176, %f65, %f474;
	setp.gt.f32 	%p32, %f176, %f478;
	selp.f32 	%f478, %f176, %f478, %p32;
$L__BB1_19:
	add.s32 	%r149, %r149, 1;
	setp.eq.s32 	%p33, %r149, %r93;
	@%p33 bra 	$L__BB1_26;
	bra.uni 	$L__BB1_4;
$L__BB1_20:
	and.b32  	%r20, %r93, 3;
	setp.lt.u32 	%p4, %r93, 4;
	mov.f32 	%f478, 0fFF800000;
	mov.b32 	%r154, 0;
	@%p4 bra 	$L__BB1_23;
	and.b32  	%r154, %r93, 2147483644;
	mul.f32 	%f18, %f65, 0f00000000;
	mov.f32 	%f478, 0fFF800000;
	mov.b32 	%r157, 0;
$L__BB1_22:
	setp.ne.s32 	%p5, %r95, 0;
	setp.gt.s32 	%p6, %r157, %r3;
	setp.gt.f32 	%p7, %f18, %f478;
	selp.f32 	%f70, %f18, %f478, %p7;
	selp.f32 	%f71, %f478, %f70, %p6;
	selp.f32 	%f72, %f71, %f70, %p5;
	setp.ge.s32 	%p8, %r157, %r3;
	setp.gt.f32 	%p9, %f18, %f72;
	selp.f32 	%f73, %f18, %f72, %p9;
	selp.f32 	%f74, %f72, %f73, %p8;
	selp.f32 	%f75, %f74, %f73, %p5;
	add.s32 	%r115, %r157, 2;
	setp.gt.s32 	%p10, %r115, %r3;
	setp.gt.f32 	%p11, %f18, %f75;
	selp.f32 	%f76, %f18, %f75, %p11;
	selp.f32 	%f77, %f75, %f76, %p10;
	selp.f32 	%f78, %f77, %f76, %p5;
	add.s32 	%r116, %r157, 3;
	setp.gt.s32 	%p12, %r116, %r3;
	setp.gt.f32 	%p13, %f18, %f78;
	selp.f32 	%f79, %f18, %f78, %p13;
	selp.f32 	%f80, %f78, %f79, %p12;
	selp.f32 	%f478, %f80, %f79, %p5;
	add.s32 	%r157, %r157, 4;
	setp.eq.s32 	%p14, %r157, %r154;
	@%p14 bra 	$L__BB1_23;
	bra.uni 	$L__BB1_22;
$L__BB1_23:
	setp.eq.s32 	%p15, %r20, 0;
	@%p15 bra 	$L__BB1_26;
	mul.f32 	%f21, %f65, 0f00000000;
	mov.b32 	%r156, 0;
$L__BB1_25:
	.pragma "nounroll";
	setp.ne.s32 	%p16, %r95, 0;
	setp.gt.s32 	%p17, %r154, %r3;
	setp.gt.f32 	%p18, %f21, %f478;
	selp.f32 	%f81, %f21, %f478, %p18;
	selp.f32 	%f82, %f478, %f81, %p17;
	selp.f32 	%f478, %f82, %f81, %p16;
	add.s32 	%r154, %r154, 1;
	add.s32 	%r156, %r156, 1;
	setp.ne.s32 	%p19, %r156, %r20;
	@%p19 bra 	$L__BB1_25;
$L__BB1_26:
	setp.lt.s32 	%p34, %r94, 1;
	@%p34 bra 	$L__BB1_39;
	add.s32 	%r123, %r94, -1;
	and.b32  	%r27, %r94, 15;
	setp.lt.u32 	%p35, %r123, 15;
	mov.b32 	%r158, 0;
	@%p35 bra 	$L__BB1_30;
	and.b32  	%r158, %r94, 2147483632;
	mov.b32 	%r172, 0;
$L__BB1_29:
	.pragma "nounroll";
	mul.wide.u32 	%rd65, %r172, 4;
	add.s64 	%rd66, %rd4, %rd65;
	mov.f32 	%f177, 0f00000000;
	st.local.v4.f32 	[%rd66], {%f177, %f177, %f177, %f177};
	st.local.v4.f32 	[%rd66+16], {%f177, %f177, %f177, %f177};
	st.local.v4.f32 	[%rd66+32], {%f177, %f177, %f177, %f177};
	st.local.v4.f32 	[%rd66+48], {%f177, %f177, %f177, %f177};
	add.s32 	%r172, %r172, 16;
	setp.eq.s32 	%p36, %r172, %r158;
	@%p36 bra 	$L__BB1_30;
	bra.uni 	$L__BB1_29;
$L__BB1_30:
	setp.eq.s32 	%p37, %r27, 0;
	@%p37 bra 	$L__BB1_39;
	and.b32  	%r32, %r94, 7;
	setp.lt.u32 	%p38, %r27, 8;
	@%p38 bra 	$L__BB1_33;
	mul.wide.u32 	%rd67, %r158, 4;
	add.s64 	%rd68, %rd4, %rd67;
	mov.b32 	%r125, 0;
	st.local.u32 	[%rd68], %r125;
	st.local.u32 	[%rd68+4], %r125;
	st.local.u32 	[%rd68+8], %r125;
	st.local.u32 	[%rd68+12], %r125;
	st.local.u32 	[%rd68+16], %r125;
	st.local.u32 	[%rd68+20], %r125;
	st.local.u32 	[%rd68+24], %r125;
	st.local.u32 	[%rd68+28], %r125;
	add.s32 	%r158, %r158, 8;
$L__BB1_33:
	setp.eq.s32 	%p39, %r32, 0;
	@%p39 bra 	$L__BB1_39;
	and.b32  	%r35, %r94, 3;
	setp.lt.u32 	%p40, %r32, 4;
	@%p40 bra 	$L__BB1_36;
	mul.wide.u32 	%rd69, %r158, 4;
	add.s64 	%rd70, %rd4, %rd69;
	mov.b32 	%r126, 0;
	st.local.u32 	[%rd70], %r126;
	st.local.u32 	[%rd70+4], %r126;
	st.local.u32 	[%rd70+8], %r126;
	st.local.u32 	[%rd70+12], %r126;
	add.s32 	%r158, %r158, 4;
$L__BB1_36:
	setp.eq.s32 	%p41, %r35, 0;
	@%p41 bra 	$L__BB1_39;
	mov.b32 	%r162, 0;
$L__BB1_38:
	.pragma "nounroll";
	mul.wide.u32 	%rd71, %r158, 4;
	add.s64 	%rd72, %rd4, %rd71;
	mov.b32 	%r128, 0;
	st.local.u32 	[%rd72], %r128;
	add.s32 	%r158, %r158, 1;
	add.s32 	%r162, %r162, 1;
	setp.ne.s32 	%p42, %r162, %r35;
	@%p42 bra 	$L__BB1_38;
$L__BB1_39:
	setp.lt.s32 	%p43, %r93, 1;
	mov.f32 	%f482, 0f00000000;
	@%p43 bra 	$L__BB1_86;
	setp.lt.s32 	%p44, %r94, 1;
	add.s32 	%r42, %r2, %r96;
	@%p44 bra 	$L__BB1_70;
	add.s32 	%r43, %r94, -1;
	and.b32  	%r44, %r94, 15;
	and.b32  	%r45, %r94, 7;
	add.s32 	%r46, %r45, -1;
	and.b32  	%r47, %r94, 2147483632;
	and.b32  	%r48, %r94, 3;
	neg.s32 	%r49, %r47;
	shl.b64 	%rd73, %rd7, 1;
	add.s64 	%rd74, %rd73, %rd5;
	add.s64 	%rd12, %rd74, 16;
	mov.f32 	%f482, 0f00000000;
	mov.b32 	%r163, 0;
$L__BB1_42:
	setp.ne.s32 	%p64, %r95, 0;
	setp.gt.s32 	%p65, %r163, %r42;
	and.pred  	%p66, %p64, %p65;
	@%p66 bra 	$L__BB1_67;
	setp.lt.u32 	%p67, %r43, 15;
	mul.lo.s32 	%r140, %r163, %r94;
	cvt.u64.u32 	%rd75, %r140;
	add.s64 	%rd13, %rd75, %rd6;
	mov.f32 	%f489, 0f00000000;
	mov.b32 	%r170, 0;
	@%p67 bra 	$L__BB1_46;
	shl.b64 	%rd76, %rd13, 1;
	add.s64 	%rd77, %rd1, %rd76;
	add.s64 	%rd134, %rd77, 16;
	mov.f32 	%f489, 0f00000000;
	mov.u64 	%rd135, %rd12;
	mov.u32 	%r164, %r49;
$L__BB1_45:
	.pragma "nounroll";
	ld.global.u16 	%rs63, [%rd135+-16];
	// begin inline asm
	{  cvt.f32.f16 %f211, %rs63;}

	// end inline asm
	ld.global.u16 	%rs64, [%rd134+-16];
	// begin inline asm
	{  cvt.f32.f16 %f212, %rs64;}

	// end inline asm
	fma.rn.f32 	%f243, %f211, %f212, %f489;
	ld.global.u16 	%rs65, [%rd135+-14];
	// begin inline asm
	{  cvt.f32.f16 %f213, %rs65;}

	// end inline asm
	ld.global.u16 	%rs66, [%rd134+-14];
	// begin inline asm
	{  cvt.f32.f16 %f214, %rs66;}

	// end inline asm
	fma.rn.f32 	%f244, %f213, %f214, %f243;
	ld.global.u16 	%rs67, [%rd135+-12];
	// begin inline asm
	{  cvt.f32.f16 %f215, %rs67;}

	// end inline asm
	ld.global.u16 	%rs68, [%rd134+-12];
	// begin inline asm
	{  cvt.f32.f16 %f216, %rs68;}

	// end inline asm
	fma.rn.f32 	%f245, %f215, %f216, %f244;
	ld.global.u16 	%rs69, [%rd135+-10];
	// begin inline asm
	{  cvt.f32.f16 %f217, %rs69;}

	// end inline asm
	ld.global.u16 	%rs70, [%rd134+-10];
	// begin inline asm
	{  cvt.f32.f16 %f218, %rs70;}

	// end inline asm
	fma.rn.f32 	%f246, %f217, %f218, %f245;
	ld.global.u16 	%rs71, [%rd135+-8];
	// begin inline asm
	{  cvt.f32.f16 %f219, %rs71;}

	// end inline asm
	ld.global.u16 	%rs72, [%rd134+-8];
	// begin inline asm
	{  cvt.f32.f16 %f220, %rs72;}

	// end inline asm
	fma.rn.f32 	%f247, %f219, %f220, %f246;
	ld.global.u16 	%rs73, [%rd135+-6];
	// begin inline asm
	{  cvt.f32.f16 %f221, %rs73;}

	// end inline asm
	ld.global.u16 	%rs74, [%rd134+-6];
	// begin inline asm
	{  cvt.f32.f16 %f222, %rs74;}

	// end inline asm
	fma.rn.f32 	%f248, %f221, %f222, %f247;
	ld.global.u16 	%rs75, [%rd135+-4];
	// begin inline asm
	{  cvt.f32.f16 %f223, %rs75;}

	// end inline asm
	ld.global.u16 	%rs76, [%rd134+-4];
	// begin inline asm
	{  cvt.f32.f16 %f224, %rs76;}

	// end inline asm
	fma.rn.f32 	%f249, %f223, %f224, %f248;
	ld.global.u16 	%rs77, [%rd135+-2];
	// begin inline asm
	{  cvt.f32.f16 %f225, %rs77;}

	// end inline asm
	ld.global.u16 	%rs78, [%rd134+-2];
	// begin inline asm
	{  cvt.f32.f16 %f226, %rs78;}

	// end inline asm
	fma.rn.f32 	%f250, %f225, %f226, %f249;
	ld.global.u16 	%rs79, [%rd135];
	// begin inline asm
	{  cvt.f32.f16 %f227, %rs79;}

	// end inline asm
	ld.global.u16 	%rs80, [%rd134];
	// begin inline asm
	{  cvt.f32.f16 %f228, %rs80;}

	// end inline asm
	fma.rn.f32 	%f251, %f227, %f228, %f250;
	ld.global.u16 	%rs81, [%rd135+2];
	// begin inline asm
	{  cvt.f32.f16 %f229, %rs81;}

	// end inline asm
	ld.global.u16 	%rs82, [%rd134+2];
	// begin inline asm
	{  cvt.f32.f16 %f230, %rs82;}

	// end inline asm
	fma.rn.f32 	%f252, %f229, %f230, %f251;
	ld.global.u16 	%rs83, [%rd135+4];
	// begin inline asm
	{  cvt.f32.f16 %f231, %rs83;}

	// end inline asm
	ld.global.u16 	%rs84, [%rd134+4];
	// begin inline asm
	{  cvt.f32.f16 %f232, %rs84;}

	// end inline asm
	fma.rn.f32 	%f253, %f231, %f232, %f252;
	ld.global.u16 	%rs85, [%rd135+6];
	// begin inline asm
	{  cvt.f32.f16 %f233, %rs85;}

	// end inline asm
	ld.global.u16 	%rs86, [%rd134+6];
	// begin inline asm
	{  cvt.f32.f16 %f234, %rs86;}

	// end inline asm
	fma.rn.f32 	%f254, %f233, %f234, %f253;
	ld.global.u16 	%rs87, [%rd135+8];
	// begin inline asm
	{  cvt.f32.f16 %f235, %rs87;}

	// end inline asm
	ld.global.u16 	%rs88, [%rd134+8];
	// begin inline asm
	{  cvt.f32.f16 %f236, %rs88;}

	// end inline asm
	fma.rn.f32 	%f255, %f235, %f236, %f254;
	ld.global.u16 	%rs89, [%rd135+10];
	// begin inline asm
	{  cvt.f32.f16 %f237, %rs89;}

	// end inline asm
	ld.global.u16 	%rs90, [%rd134+10];
	// begin inline asm
	{  cvt.f32.f16 %f238, %rs90;}

	// end inline asm
	fma.rn.f32 	%f256, %f237, %f238, %f255;
	ld.global.u16 	%rs91, [%rd135+12];
	// begin inline asm
	{  cvt.f32.f16 %f239, %rs91;}

	// end inline asm
	ld.global.u16 	%rs92, [%rd134+12];
	// begin inline asm
	{  cvt.f32.f16 %f240, %rs92;}

	// end inline asm
	fma.rn.f32 	%f257, %f239, %f240, %f256;
	ld.global.u16 	%rs93, [%rd135+14];
	// begin inline asm
	{  cvt.f32.f16 %f241, %rs93;}

	// end inline asm
	ld.global.u16 	%rs94, [%rd134+14];
	// begin inline asm
	{  cvt.f32.f16 %f242, %rs94;}

	// end inline asm
	fma.rn.f32 	%f489, %f241, %f242, %f257;
	add.s32 	%r164, %r164, 16;
	add.s64 	%rd135, %rd135, 32;
	add.s64 	%rd134, %rd134, 32;
	setp.eq.s32 	%p68, %r164, 0;
	mov.u32 	%r170, %r47;
	@%p68 bra 	$L__BB1_46;
	bra.uni 	$L__BB1_45;
$L__BB1_46:
	setp.eq.s32 	%p69, %r44, 0;
	@%p69 bra 	$L__BB1_56;
	add.s32 	%r141, %r44, -1;
	setp.lt.u32 	%p70, %r141, 7;
	@%p70 bra 	$L__BB1_49;
	cvt.u64.u32 	%rd78, %r170;
	mul.wide.u32 	%rd79, %r170, 2;
	add.s64 	%rd80, %rd8, %rd79;
	ld.global.u16 	%rs95, [%rd80];
	// begin inline asm
	{  cvt.f32.f16 %f259, %rs95;}

	// end inline asm
	add.s64 	%rd81, %rd13, %rd78;
	shl.b64 	%rd82, %rd81, 1;
	add.s64 	%rd83, %rd1, %rd82;
	ld.global.u16 	%rs96, [%rd83];
	// begin inline asm
	{  cvt.f32.f16 %f260, %rs96;}

	// end inline asm
	fma.rn.f32 	%f275, %f259, %f260, %f489;
	ld.global.u16 	%rs97, [%rd80+2];
	// begin inline asm
	{  cvt.f32.f16 %f261, %rs97;}

	// end inline asm
	ld.global.u16 	%rs98, [%rd83+2];
	// begin inline asm
	{  cvt.f32.f16 %f262, %rs98;}

	// end inline asm
	fma.rn.f32 	%f276, %f261, %f262, %f275;
	ld.global.u16 	%rs99, [%rd80+4];
	// begin inline asm
	{  cvt.f32.f16 %f263, %rs99;}

	// end inline asm
	ld.global.u16 	%rs100, [%rd83+4];
	// begin inline asm
	{  cvt.f32.f16 %f264, %rs100;}

	// end inline asm
	fma.rn.f32 	%f277, %f263, %f264, %f276;
	ld.global.u16 	%rs101, [%rd80+6];
	// begin inline asm
	{  cvt.f32.f16 %f265, %rs101;}

	// end inline asm
	ld.global.u16 	%rs102, [%rd83+6];
	// begin inline asm
	{  cvt.f32.f16 %f266, %rs102;}

	// end inline asm
	fma.rn.f32 	%f278, %f265, %f266, %f277;
	ld.global.u16 	%rs103, [%rd80+8];
	// begin inline asm
	{  cvt.f32.f16 %f267, %rs103;}

	// end inline asm
	ld.global.u16 	%rs104, [%rd83+8];
	// begin inline asm
	{  cvt.f32.f16 %f268, %rs104;}

	// end inline asm
	fma.rn.f32 	%f279, %f267, %f268, %f278;
	ld.global.u16 	%rs105, [%rd80+10];
	// begin inline asm
	{  cvt.f32.f16 %f269, %rs105;}

	// end inline asm
	ld.global.u16 	%rs106, [%rd83+10];
	// begin inline asm
	{  cvt.f32.f16 %f270, %rs106;}

	// end inline asm
	fma.rn.f32 	%f280, %f269, %f270, %f279;
	ld.global.u16 	%rs107, [%rd80+12];
	// begin inline asm
	{  cvt.f32.f16 %f271, %rs107;}

	// end inline asm
	ld.global.u16 	%rs108, [%rd83+12];
	// begin inline asm
	{  cvt.f32.f16 %f272, %rs108;}

	// end inline asm
	fma.rn.f32 	%f281, %f271, %f272, %f280;
	ld.global.u16 	%rs109, [%rd80+14];
	// begin inline asm
	{  cvt.f32.f16 %f273, %rs109;}

	// end inline asm
	ld.global.u16 	%rs110, [%rd83+14];
	// begin inline asm
	{  cvt.f32.f16 %f274, %rs110;}

	// end inline asm
	fma.rn.f32 	%f489, %f273, %f274, %f281;
	add.s32 	%r170, %r170, 8;
$L__BB1_49:
	setp.eq.s32 	%p71, %r45, 0;
	@%p71 bra 	$L__BB1_56;
	setp.lt.u32 	%p72, %r46, 3;
	@%p72 bra 	$L__BB1_52;
	cvt.u64.u32 	%rd84, %r170;
	mul.wide.u32 	%rd85, %r170, 2;
	add.s64 	%rd86, %rd8, %rd85;
	ld.global.u16 	%rs111, [%rd86];
	// begin inline asm
	{  cvt.f32.f16 %f283, %rs111;}

	// end inline asm
	add.s64 	%rd87, %rd13, %rd84;
	shl.b64 	%rd88, %rd87, 1;
	add.s64 	%rd89, %rd1, %rd88;
	ld.global.u16 	%rs112, [%rd89];
	// begin inline asm
	{  cvt.f32.f16 %f284, %rs112;}

	// end inline asm
	fma.rn.f32 	%f291, %f283, %f284, %f489;
	ld.global.u16 	%rs113, [%rd86+2];
	// begin inline asm
	{  cvt.f32.f16 %f285, %rs113;}

	// end inline asm
	ld.global.u16 	%rs114, [%rd89+2];
	// begin inline asm
	{  cvt.f32.f16 %f286, %rs114;}

	// end inline asm
	fma.rn.f32 	%f292, %f285, %f286, %f291;
	ld.global.u16 	%rs115, [%rd86+4];
	// begin inline asm
	{  cvt.f32.f16 %f287, %rs115;}

	// end inline asm
	ld.global.u16 	%rs116, [%rd89+4];
	// begin inline asm
	{  cvt.f32.f16 %f288, %rs116;}

	// end inline asm
	fma.rn.f32 	%f293, %f287, %f288, %f292;
	ld.global.u16 	%rs117, [%rd86+6];
	// begin inline asm
	{  cvt.f32.f16 %f289, %rs117;}

	// end inline asm
	ld.global.u16 	%rs118, [%rd89+6];
	// begin inline asm
	{  cvt.f32.f16 %f290, %rs118;}

	// end inline asm
	fma.rn.f32 	%f489, %f289, %f290, %f293;
	add.s32 	%r170, %r170, 4;
$L__BB1_52:
	setp.eq.s32 	%p73, %r48, 0;
	@%p73 bra 	$L__BB1_56;
	setp.eq.s32 	%p74, %r48, 1;
	cvt.u64.u32 	%rd90, %r170;
	mul.wide.u32 	%rd91, %r170, 2;
	add.s64 	%rd21, %rd8, %rd91;
	ld.global.u16 	%rs119, [%rd21];
	// begin inline asm
	{  cvt.f32.f16 %f294, %rs119;}

	// end inline asm
	add.s64 	%rd92, %rd13, %rd90;
	shl.b64 	%rd93, %rd92, 1;
	add.s64 	%rd22, %rd1, %rd93;
	ld.global.u16 	%rs120, [%rd22];
	// begin inline asm
	{  cvt.f32.f16 %f295, %rs120;}

	// end inline asm
	fma.rn.f32 	%f489, %f294, %f295, %f489;
	@%p74 bra 	$L__BB1_56;
	setp.eq.s32 	%p75, %r48, 2;
	ld.global.u16 	%rs121, [%rd21+2];
	// begin inline asm
	{  cvt.f32.f16 %f296, %rs121;}

	// end inline asm
	ld.global.u16 	%rs122, [%rd22+2];
	// begin inline asm
	{  cvt.f32.f16 %f297, %rs122;}

	// end inline asm
	fma.rn.f32 	%f489, %f296, %f297, %f489;
	@%p75 bra 	$L__BB1_56;
	ld.global.u16 	%rs123, [%rd21+4];
	// begin inline asm
	{  cvt.f32.f16 %f298, %rs123;}

	// end inline asm
	ld.global.u16 	%rs124, [%rd22+4];
	// begin inline asm
	{  cvt.f32.f16 %f299, %rs124;}

	// end inline asm
	fma.rn.f32 	%f489, %f298, %f299, %f489;
$L__BB1_56:
	mul.f32 	%f300, %f65, %f489;
	sub.f32 	%f301, %f300, %f478;
	fma.rn.f32 	%f302, %f301, 0f3BBB989D, 0f3F000000;
	cvt.sat.f32.f32 	%f303, %f302;
	mov.f32 	%f304, 0f4B400001;
	mov.f32 	%f305, 0f437C0000;
	fma.rm.f32 	%f306, %f303, %f305, %f304;
	add.f32 	%f307, %f306, 0fCB40007F;
	neg.f32 	%f308, %f307;
	fma.rn.f32 	%f309, %f301, 0f3FB8AA3B, %f308;
	fma.rn.f32 	%f310, %f301, 0f32A57060, %f309;
	mov.b32 	%r143, %f306;
	shl.b32 	%r144, %r143, 23;
	mov.b32 	%f311, %r144;
	ex2.approx.ftz.f32 	%f312, %f310;
	mul.f32 	%f43, %f312, %f311;
	add.f32 	%f482, %f482, %f43;
	mov.b32 	%r167, 0;
	@%p67 bra 	$L__BB1_57;
	bra.uni 	$L__BB1_68;
$L__BB1_57:
	@%p69 bra 	$L__BB1_67;
	add.s32 	%r146, %r44, -1;
	setp.lt.u32 	%p79, %r146, 7;
	@%p79 bra 	$L__BB1_60;
	cvt.u64.u32 	%rd100, %r167;
	add.s64 	%rd101, %rd13, %rd100;
	shl.b64 	%rd102, %rd101, 1;
	add.s64 	%rd103, %rd2, %rd102;
	ld.global.u16 	%rs141, [%rd103];
	// begin inline asm
	{  cvt.f32.f16 %f361, %rs141;}

	// end inline asm
	mul.wide.u32 	%rd104, %r167, 4;
	add.s64 	%rd105, %rd4, %rd104;
	ld.local.f32 	%f369, [%rd105];
	fma.rn.f32 	%f370, %f43, %f361, %f369;
	st.local.f32 	[%rd105], %f370;
	ld.global.u16 	%rs142, [%rd103+2];
	// begin inline asm
	{  cvt.f32.f16 %f362, %rs142;}

	// end inline asm
	ld.local.f32 	%f371, [%rd105+4];
	fma.rn.f32 	%f372, %f43, %f362, %f371;
	st.local.f32 	[%rd105+4], %f372;
	ld.global.u16 	%rs143, [%rd103+4];
	// begin inline asm
	{  cvt.f32.f16 %f363, %rs143;}

	// end inline asm
	ld.local.f32 	%f373, [%rd105+8];
	fma.rn.f32 	%f374, %f43, %f363, %f373;
	st.local.f32 	[%rd105+8], %f374;
	ld.global.u16 	%rs144, [%rd103+6];
	// begin inline asm
	{  cvt.f32.f16 %f364, %rs144;}

	// end inline asm
	ld.local.f32 	%f375, [%rd105+12];
	fma.rn.f32 	%f376, %f43, %f364, %f375;
	st.local.f32 	[%rd105+12], %f376;
	ld.global.u16 	%rs145, [%rd103+8];
	// begin inline asm
	{  cvt.f32.f16 %f365, %rs145;}

	// end inline asm
	ld.local.f32 	%f377, [%rd105+16];
	fma.rn.f32 	%f378, %f43, %f365, %f377;
	st.local.f32 	[%rd105+16], %f378;
	ld.global.u16 	%rs146, [%rd103+10];
	// begin inline asm
	{  cvt.f32.f16 %f366, %rs146;}

	// end inline asm
	ld.local.f32 	%f379, [%rd105+20];
	fma.rn.f32 	%f380, %f43, %f366, %f379;
	st.local.f32 	[%rd105+20], %f380;
	ld.global.u16 	%rs147, [%rd103+12];
	// begin inline asm
	{  cvt.f32.f16 %f367, %rs147;}

	// end inline asm
	ld.local.f32 	%f381, [%rd105+24];
	fma.rn.f32 	%f382, %f43, %f367, %f381;
	st.local.f32 	[%rd105+24], %f382;
	ld.global.u16 	%rs148, [%rd103+14];
	// begin inline asm
	{  cvt.f32.f16 %f368, %rs148;}

	// end inline asm
	ld.local.f32 	%f383, [%rd105+28];
	fma.rn.f32 	%f384, %f43, %f368, %f383;
	st.local.f32 	[%rd105+28], %f384;
	add.s32 	%r167, %r167, 8;
$L__BB1_60:
	setp.eq.s32 	%p80, %r45, 0;
	@%p80 bra 	$L__BB1_67;
	setp.lt.u32 	%p81, %r46, 3;
	@%p81 bra 	$L__BB1_63;
	cvt.u64.u32 	%rd106, %r167;
	add.s64 	%rd107, %rd13, %rd106;
	shl.b64 	%rd108, %rd107, 1;
	add.s64 	%rd109, %rd2, %rd108;
	ld.global.u16 	%rs149, [%rd109];
	// begin inline asm
	{  cvt.f32.f16 %f385, %rs149;}

	// end inline asm
	mul.wide.u32 	%rd110, %r167, 4;
	add.s64 	%rd111, %rd4, %rd110;
	ld.local.f32 	%f389, [%rd111];
	fma.rn.f32 	%f390, %f43, %f385, %f389;
	st.local.f32 	[%rd111], %f390;
	ld.global.u16 	%rs150, [%rd109+2];
	// begin inline asm
	{  cvt.f32.f16 %f386, %rs150;}

	// end inline asm
	ld.local.f32 	%f391, [%rd111+4];
	fma.rn.f32 	%f392, %f43, %f386, %f391;
	st.local.f32 	[%rd111+4], %f392;
	ld.global.u16 	%rs151, [%rd109+4];
	// begin inline asm
	{  cvt.f32.f16 %f387, %rs151;}

	// end inline asm
	ld.local.f32 	%f393, [%rd111+8];
	fma.rn.f32 	%f394, %f43, %f387, %f393;
	st.local.f32 	[%rd111+8], %f394;
	ld.global.u16 	%rs152, [%rd109+6];
	// begin inline asm
	{  cvt.f32.f16 %f388, %rs152;}

	// end inline asm
	ld.local.f32 	%f395, [%rd111+12];
	fma.rn.f32 	%f396, %f43, %f388, %f395;
	st.local.f32 	[%rd111+12], %f396;
	add.s32 	%r167, %r167, 4;
$L__BB1_63:
	setp.eq.s32 	%p82, %r48, 0;
	@%p82 bra 	$L__BB1_67;
	setp.eq.s32 	%p83, %r48, 1;
	cvt.u64.u32 	%rd112, %r167;
	add.s64 	%rd113, %rd13, %rd112;
	shl.b64 	%rd114, %rd113, 1;
	add.s64 	%rd19, %rd2, %rd114;
	ld.global.u16 	%rs153, [%rd19];
	// begin inline asm
	{  cvt.f32.f16 %f397, %rs153;}

	// end inline asm
	mul.wide.u32 	%rd115, %r167, 4;
	add.s64 	%rd20, %rd4, %rd115;
	ld.local.f32 	%f398, [%rd20];
	fma.rn.f32 	%f399, %f43, %f397, %f398;
	st.local.f32 	[%rd20], %f399;
	@%p83 bra 	$L__BB1_67;
	setp.eq.s32 	%p84, %r48, 2;
	ld.global.u16 	%rs154, [%rd19+2];
	// begin inline asm
	{  cvt.f32.f16 %f400, %rs154;}

	// end inline asm
	ld.local.f32 	%f401, [%rd20+4];
	fma.rn.f32 	%f402, %f43, %f400, %f401;
	st.local.f32 	[%rd20+4], %f402;
	@%p84 bra 	$L__BB1_67;
	ld.global.u16 	%rs155, [%rd19+4];
	// begin inline asm
	{  cvt.f32.f16 %f403, %rs155;}

	// end inline asm
	ld.local.f32 	%f404, [%rd20+8];
	fma.rn.f32 	%f405, %f43, %f403, %f404;
	st.local.f32 	[%rd20+8], %f405;
$L__BB1_67:
	add.s32 	%r163, %r163, 1;
	setp.eq.s32 	%p85, %r163, %r93;
	@%p85 bra 	$L__BB1_86;
	bra.uni 	$L__BB1_42;
$L__BB1_68:
	mov.b32 	%r165, 0;
$L__BB1_69:
	.pragma "nounroll";
	cvt.u64.u32 	%rd94, %r165;
	add.s64 	%rd95, %rd13, %rd94;
	shl.b64 	%rd96, %rd95, 1;
	add.s64 	%rd97, %rd2, %rd96;
	ld.global.u16 	%rs125, [%rd97];
	// begin inline asm
	{  cvt.f32.f16 %f313, %rs125;}

	// end inline asm
	mul.wide.u32 	%rd98, %r165, 4;
	add.s64 	%rd99, %rd4, %rd98;
	ld.local.v4.f32 	{%f329, %f330, %f331, %f332}, [%rd99];
	fma.rn.f32 	%f333, %f43, %f313, %f329;
	ld.global.u16 	%rs126, [%rd97+2];
	// begin inline asm
	{  cvt.f32.f16 %f314, %rs126;}

	// end inline asm
	fma.rn.f32 	%f334, %f43, %f314, %f330;
	ld.global.u16 	%rs127, [%rd97+4];
	// begin inline asm
	{  cvt.f32.f16 %f315, %rs127;}

	// end inline asm
	fma.rn.f32 	%f335, %f43, %f315, %f331;
	ld.global.u16 	%rs128, [%rd97+6];
	// begin inline asm
	{  cvt.f32.f16 %f316, %rs128;}

	// end inline asm
	fma.rn.f32 	%f336, %f43, %f316, %f332;
	st.local.v4.f32 	[%rd99], {%f333, %f334, %f335, %f336};
	ld.global.u16 	%rs129, [%rd97+8];
	// begin inline asm
	{  cvt.f32.f16 %f317, %rs129;}

	// end inline asm
	ld.local.v4.f32 	{%f337, %f338, %f339, %f340}, [%rd99+16];
	fma.rn.f32 	%f341, %f43, %f317, %f337;
	ld.global.u16 	%rs130, [%rd97+10];
	// begin inline asm
	{  cvt.f32.f16 %f318, %rs130;}

	// end inline asm
	fma.rn.f32 	%f342, %f43, %f318, %f338;
	ld.global.u16 	%rs131, [%rd97+12];
	// begin inline asm
	{  cvt.f32.f16 %f319, %rs131;}

	// end inline asm
	fma.rn.f32 	%f343, %f43, %f319, %f339;
	ld.global.u16 	%rs132, [%rd97+14];
	// begin inline asm
	{  cvt.f32.f16 %f320, %rs132;}

	// end inline asm
	fma.rn.f32 	%f344, %f43, %f320, %f340;
	st.local.v4.f32 	[%rd99+16], {%f341, %f342, %f343, %f344};
	ld.global.u16 	%rs133, [%rd97+16];
	// begin inline asm
	{  cvt.f32.f16 %f321, %rs133;}

	// end inline asm
	ld.local.v4.f32 	{%f345, %f346, %f347, %f348}, [%rd99+32];
	fma.rn.f32 	%f349, %f43, %f321, %f345;
	ld.global.u16 	%rs134, [%rd97+18];
	// begin inline asm
	{  cvt.f32.f16 %f322, %rs134;}

	// end inline asm
	fma.rn.f32 	%f350, %f43, %f322, %f346;
	ld.global.u16 	%rs135, [%rd97+20];
	// begin inline asm
	{  cvt.f32.f16 %f323, %rs135;}

	// end inline asm
	fma.rn.f32 	%f351, %f43, %f323, %f347;
	ld.global.u16 	%rs136, [%rd97+22];
	// begin inline asm
	{  cvt.f32.f16 %f324, %rs136;}

	// end inline asm
	fma.rn.f32 	%f352, %f43, %f324, %f348;
	st.local.v4.f32 	[%rd99+32], {%f349, %f350, %f351, %f352};
	ld.global.u16 	%rs137, [%rd97+24];
	// begin inline asm
	{  cvt.f32.f16 %f325, %rs137;}

	// end inline asm
	ld.local.v4.f32 	{%f353, %f354, %f355, %f356}, [%rd99+48];
	fma.rn.f32 	%f357, %f43, %f325, %f353;
	ld.global.u16 	%rs138, [%rd97+26];
	// begin inline asm
	{  cvt.f32.f16 %f326, %rs138;}

	// end inline asm
	fma.rn.f32 	%f358, %f43, %f326, %f354;
	ld.global.u16 	%rs139, [%rd97+28];
	// begin inline asm
	{  cvt.f32.f16 %f327, %rs139;}

	// end inline asm
	fma.rn.f32 	%f359, %f43, %f327, %f355;
	ld.global.u16 	%rs140, [%rd97+30];
	// begin inline asm
	{  cvt.f32.f16 %f328, %rs140;}

	// end inline asm
	fma.rn.f32 	%f360, %f43, %f328, %f356;
	st.local.v4.f32 	[%rd99+48], {%f357, %f358, %f359, %f360};
	add.s32 	%r165, %r165, 16;
	setp.eq.s32 	%p77, %r165, %r47;
	mov.u32 	%r167, %r47;
	@%p77 bra 	$L__BB1_57;
	bra.uni 	$L__BB1_69;
$L__BB1_70:
	and.b32  	%r66, %r93, 3;
	setp.lt.u32 	%p45, %r93, 4;
	mov.f32 	%f482, 0f00000000;
	mov.b32 	%r174, 0;
	@%p45 bra 	$L__BB1_81;
	and.b32  	%r174, %r93, 2147483644;
	mul.f32 	%f182, %f65, 0f00000000;
	sub.f32 	%f183, %f182, %f478;
	fma.rn.f32 	%f184, %f183, 0f3BBB989D, 0f3F000000;
	cvt.sat.f32.f32 	%f185, %f184;
	mov.f32 	%f186, 0f4B400001;
	mov.f32 	%f187, 0f437C0000;
	fma.rm.f32 	%f188, %f185, %f187, %f186;
	add.f32 	%f189, %f188, 0fCB40007F;
	neg.f32 	%f190, %f189;
	fma.rn.f32 	%f191, %f183, 0f3FB8AA3B, %f190;
	fma.rn.f32 	%f45, %f183, 0f32A57060, %f191;
	mov.b32 	%r131, %f188;
	shl.b32 	%r132, %r131, 23;
	mov.b32 	%f46, %r132;
	mov.f32 	%f482, 0f00000000;
	mov.b32 	%r173, 0;
$L__BB1_72:
	setp.ne.s32 	%p46, %r95, 0;
	setp.gt.s32 	%p47, %r173, %r42;
	and.pred  	%p48, %p46, %p47;
	@%p48 bra 	$L__BB1_74;
	ex2.approx.ftz.f32 	%f192, %f45;
	fma.rn.f32 	%f482, %f192, %f46, %f482;
$L__BB1_74:
	setp.ne.s32 	%p49, %r95, 0;
	setp.ge.s32 	%p50, %r173, %r42;
	and.pred  	%p51, %p49, %p50;
	@%p51 bra 	$L__BB1_76;
	ex2.approx.ftz.f32 	%f193, %f45;
	fma.rn.f32 	%f482, %f193, %f46, %f482;
$L__BB1_76:
	setp.ne.s32 	%p52, %r95, 0;
	add.s32 	%r133, %r173, 2;
	setp.gt.s32 	%p53, %r133, %r42;
	and.pred  	%p54, %p52, %p53;
	@%p54 bra 	$L__BB1_78;
	ex2.approx.ftz.f32 	%f194, %f45;
	fma.rn.f32 	%f482, %f194, %f46, %f482;
$L__BB1_78:
	setp.ne.s32 	%p55, %r95, 0;
	add.s32 	%r134, %r173, 3;
	setp.gt.s32 	%p56, %r134, %r42;
	and.pred  	%p57, %p55, %p56;
	@%p57 bra 	$L__BB1_80;
	ex2.approx.ftz.f32 	%f195, %f45;
	fma.rn.f32 	%f482, %f195, %f46, %f482;
$L__BB1_80:
	add.s32 	%r173, %r173, 4;
	setp.ne.s32 	%p58, %r173, %r174;
	@%p58 bra 	$L__BB1_72;
$L__BB1_81:
	setp.eq.s32 	%p59, %r66, 0;
	@%p59 bra 	$L__BB1_86;
	mul.f32 	%f196, %f65, 0f00000000;
	sub.f32 	%f197, %f196, %f478;
	fma.rn.f32 	%f198, %f197, 0f3BBB989D, 0f3F000000;
	cvt.sat.f32.f32 	%f199, %f198;
	mov.f32 	%f200, 0f4B400001;
	mov.f32 	%f201, 0f437C0000;
	fma.rm.f32 	%f202, %f199, %f201, %f200;
	add.f32 	%f203, %f202, 0fCB40007F;
	neg.f32 	%f204, %f203;
	fma.rn.f32 	%f205, %f197, 0f3FB8AA3B, %f204;
	fma.rn.f32 	%f58, %f197, 0f32A57060, %f205;
	mov.b32 	%r136, %f202;
	shl.b32 	%r137, %r136, 23;
	mov.b32 	%f59, %r137;
	mov.b32 	%r176, 0;
	ex2.approx.ftz.f32 	%f206, %f58;
$L__BB1_83:
	.pragma "nounroll";
	setp.ne.s32 	%p60, %r95, 0;
	setp.gt.s32 	%p61, %r174, %r42;
	and.pred  	%p62, %p60, %p61;
	@%p62 bra 	$L__BB1_85;
	fma.rn.f32 	%f482, %f206, %f59, %f482;
$L__BB1_85:
	add.s32 	%r174, %r174, 1;
	add.s32 	%r176, %r176, 1;
	setp.ne.s32 	%p63, %r176, %r66;
	@%p63 bra 	$L__BB1_83;
$L__BB1_86:
	setp.lt.s32 	%p86, %r94, 1;
	setp.gt.f32 	%p87, %f482, 0f00000000;
	rcp.rn.f32 	%f406, %f482;
	selp.f32 	%f64, %f406, 0f00000000, %p87;
	@%p86 bra 	$L__BB1_99;
	add.s32 	%r148, %r94, -1;
	and.b32  	%r77, %r94, 15;
	setp.lt.u32 	%p88, %r148, 15;
	mov.b32 	%r179, 0;
	@%p88 bra 	$L__BB1_90;
	and.b32  	%r179, %r94, 2147483632;
	neg.s32 	%r177, %r179;
	add.s64 	%rd137, %rd4, 32;
	shl.b64 	%rd116, %rd7, 1;
	add.s64 	%rd117, %rd116, %rd3;
	add.s64 	%rd136, %rd117, 16;
$L__BB1_89:
	.pragma "nounroll";
	ld.local.v4.f32 	{%f423, %f424, %f425, %f426}, [%rd137+-32];
	mul.f32 	%f407, %f64, %f423;
	// begin inline asm
	{  cvt.rn.f16.f32 %rs156, %f407;}

	// end inline asm
	st.global.u16 	[%rd136+-16], %rs156;
	mul.f32 	%f408, %f64, %f424;
	// begin inline asm
	{  cvt.rn.f16.f32 %rs157, %f408;}

	// end inline asm
	st.global.u16 	[%rd136+-14], %rs157;
	mul.f32 	%f409, %f64, %f425;
	// begin inline asm
	{  cvt.rn.f16.f32 %rs158, %f409;}

	// end inline asm
	st.global.u16 	[%rd136+-12], %rs158;
	mul.f32 	%f410, %f64, %f426;
	// begin inline asm
	{  cvt.rn.f16.f32 %rs159, %f410;}

	// end inline asm
	st.global.u16 	[%rd136+-10], %rs159;
	ld.local.v4.f32 	{%f427, %f428, %f429, %f430}, [%rd137+-16];
	mul.f32 	%f411, %f64, %f427;
	// begin inline asm
	{  cvt.rn.f16.f32 %rs160, %f411;}

	// end inline asm
	st.global.u16 	[%rd136+-8], %rs160;
	mul.f32 	%f412, %f64, %f428;
	// begin inline asm
	{  cvt.rn.f16.f32 %rs161, %f412;}

	// end inline asm
	st.global.u16 	[%rd136+-6], %rs161;
	mul.f32 	%f413, %f64, %f429;
	// begin inline asm
	{  cvt.rn.f16.f32 %rs162, %f413;}

	// end inline asm
	st.global.u16 	[%rd136+-4], %rs162;
	mul.f32 	%f414, %f64, %f430;
	// begin inline asm
	{  cvt.rn.f16.f32 %rs163, %f414;}

	// end inline asm
	st.global.u16 	[%rd136+-2], %rs163;
	ld.local.v4.f32 	{%f431, %f432, %f433, %f434}, [%rd137];
	mul.f32 	%f415, %f64, %f431;
	// begin inline asm
	{  cvt.rn.f16.f32 %rs164, %f415;}

	// end inline asm
	st.global.u16 	[%rd136], %rs164;
	mul.f32 	%f416, %f64, %f432;
	// begin inline asm
	{  cvt.rn.f16.f32 %rs165, %f416;}

	// end inline asm
	st.global.u16 	[%rd136+2], %rs165;
	mul.f32 	%f417, %f64, %f433;
	// begin inline asm
	{  cvt.rn.f16.f32 %rs166, %f417;}

	// end inline asm
	st.global.u16 	[%rd136+4], %rs166;
	mul.f32 	%f418, %f64, %f434;
	// begin inline asm
	{  cvt.rn.f16.f32 %rs167, %f418;}

	// end inline asm
	st.global.u16 	[%rd136+6], %rs167;
	ld.local.v4.f32 	{%f435, %f436, %f437, %f438}, [%rd137+16];
	mul.f32 	%f419, %f64, %f435;
	// begin inline asm
	{  cvt.rn.f16.f32 %rs168, %f419;}

	// end inline asm
	st.global.u16 	[%rd136+8], %rs168;
	mul.f32 	%f420, %f64, %f436;
	// begin inline asm
	{  cvt.rn.f16.f32 %rs169, %f420;}

	// end inline asm
	st.global.u16 	[%rd136+10], %rs169;
	mul.f32 	%f421, %f64, %f437;
	// begin inline asm
	{  cvt.rn.f16.f32 %rs170, %f421;}

	// end inline asm
	st.global.u16 	[%rd136+12], %rs170;
	mul.f32 	%f422, %f64, %f438;
	// begin inline asm
	{  cvt.rn.f16.f32 %rs171, %f422;}

	// end inline asm
	st.global.u16 	[%rd136+14], %rs171;
	add.s32 	%r177, %r177, 16;
	add.s64 	%rd137, %rd137, 64;
	add.s64 	%rd136, %rd136, 32;
	setp.ne.s32 	%p89, %r177, 0;
	@%p89 bra 	$L__BB1_89;
$L__BB1_90:
	setp.eq.s32 	%p90, %r77, 0;
	@%p90 bra 	$L__BB1_99;
	and.b32  	%r83, %r94, 7;
	setp.lt.u32 	%p91, %r77, 8;
	@%p91 bra 	$L__BB1_93;
	cvt.u64.u32 	%rd118, %r179;
	mul.wide.u32 	%rd119, %r179, 4;
	add.s64 	%rd120, %rd4, %rd119;
	ld.local.f32 	%f447, [%rd120];
	mul.f32 	%f439, %f64, %f447;
	// begin inline asm
	{  cvt.rn.f16.f32 %rs172, %f439;}

	// end inline asm
	add.s64 	%rd121, %rd7, %rd118;
	shl.b64 	%rd122, %rd121, 1;
	add.s64 	%rd123, %rd3, %rd122;
	st.global.u16 	[%rd123], %rs172;
	ld.local.f32 	%f448, [%rd120+4];
	mul.f32 	%f440, %f64, %f448;
	// begin inline asm
	{  cvt.rn.f16.f32 %rs173, %f440;}

	// end inline asm
	st.global.u16 	[%rd123+2], %rs173;
	ld.local.f32 	%f449, [%rd120+8];
	mul.f32 	%f441, %f64, %f449;
	// begin inline asm
	{  cvt.rn.f16.f32 %rs174, %f441;}

	// end inline asm
	st.global.u16 	[%rd123+4], %rs174;
	ld.local.f32 	%f450, [%rd120+12];
	mul.f32 	%f442, %f64, %f450;
	// begin inline asm
	{  cvt.rn.f16.f32 %rs175, %f442;}

	// end inline asm
	st.global.u16 	[%rd123+6], %rs175;
	ld.local.f32 	%f451, [%rd120+16];
	mul.f32 	%f443, %f64, %f451;
	// begin inline asm
	{  cvt.rn.f16.f32 %rs176, %f443;}

	// end inline asm
	st.global.u16 	[%rd123+8], %rs176;
	ld.local.f32 	%f452, [%rd120+20];
	mul.f32 	%f444, %f64, %f452;
	// begin inline asm
	{  cvt.rn.f16.f32 %rs177, %f444;}

	// end inline asm
	st.global.u16 	[%rd123+10], %rs177;
	ld.local.f32 	%f453, [%rd120+24];
	mul.f32 	%f445, %f64, %f453;
	// begin inline asm
	{  cvt.rn.f16.f32 %rs178, %f445;}

	// end inline asm
	st.global.u16 	[%rd123+12], %rs178;
	ld.local.f32 	%f454, [%rd120+28];
	mul.f32 	%f446, %f64, %f454;
	// begin inline asm
	{  cvt.rn.f16.f32 %rs179, %f446;}

	// end inline asm
	st.global.u16 	[%rd123+14], %rs179;
	add.s32 	%r179, %r179, 8;
$L__BB1_93:
	setp.eq.s32 	%p92, %r83, 0;
	@%p92 bra 	$L__BB1_99;
	and.b32  	%r86, %r94, 3;
	setp.lt.u32 	%p93, %r83, 4;
	@%p93 bra 	$L__BB1_96;
	cvt.u64.u32 	%rd124, %r179;
	mul.wide.u32 	%rd125, %r179, 4;
	add.s64 	%rd126, %rd4, %rd125;
	ld.local.f32 	%f459, [%rd126];
	mul.f32 	%f455, %f64, %f459;
	// begin inline asm
	{  cvt.rn.f16.f32 %rs180, %f455;}

	// end inline asm
	add.s64 	%rd127, %rd7, %rd124;
	shl.b64 	%rd128, %rd127, 1;
	add.s64 	%rd129, %rd3, %rd128;
	st.global.u16 	[%rd129], %rs180;
	ld.local.f32 	%f460, [%rd126+4];
	mul.f32 	%f456, %f64, %f460;
	// begin inline asm
	{  cvt.rn.f16.f32 %rs181, %f456;}

	// end inline asm
	st.global.u16 	[%rd129+2], %rs181;
	ld.local.f32 	%f461, [%rd126+8];
	mul.f32 	%f457, %f64, %f461;
	// begin inline asm
	{  cvt.rn.f16.f32 %rs182, %f457;}

	// end inline asm
	st.global.u16 	[%rd129+4], %rs182;
	ld.local.f32 	%f462, [%rd126+12];
	mul.f32 	%f458, %f64, %f462;
	// begin inline asm
	{  cvt.rn.f16.f32 %rs183, %f458;}

	// end inline asm
	st.global.u16 	[%rd129+6], %rs183;
	add.s32 	%r179, %r179, 4;
$L__BB1_96:
	setp.eq.s32 	%p94, %r86, 0;
	@%p94 bra 	$L__BB1_99;
	cvt.u64.u32 	%rd130, %r179;
	add.s64 	%rd131, %rd7, %rd130;
	shl.b64 	%rd132, %rd131, 1;
	add.s64 	%rd139, %rd3, %rd132;
	mul.wide.u32 	%rd133, %r179, 4;
	add.s64 	%rd138, %rd4, %rd133;
	neg.s32 	%r181, %r86;
$L__BB1_98:
	.pragma "nounroll";
	ld.local.f32 	%f464, [%rd138];
	mul.f32 	%f463, %f64, %f464;
	// begin inline asm
	{  cvt.rn.f16.f32 %rs184, %f463;}

	// end inline asm
	st.global.u16 	[%rd139], %rs184;
	add.s64 	%rd139, %rd139, 2;
	add.s64 	%rd138, %rd138, 4;
	add.s32 	%r181, %r181, 1;
	setp.ne.s32 	%p95, %r181, 0;
	@%p95 bra 	$L__BB1_98;
$L__BB1_99:
	ret;

}


// ===== COMPILED SASS (sm_100) =====

	.target	sm_100

	.elftype	@"ET_EXEC"


//--------------------- .note.nv.tkinfo           --------------------------
	.section	.note.nv.tkinfo,"",@"SHT_NOTE"
	.sectionflags	@"SHF_NOTE_NV_TKINFO"
	.tkinfo
        /*0018*/ 	.word	0x00000002
        /*0030*/ 	.string	""
        /*0030*/ 	.string	"ptxas"
        /*0030*/ 	.string	"Cuda compilation tools, release 13.0, V13.0.88"
        /*0030*/ 	.string	"Build cuda_13.0.r13.0/compiler.36424714_0"
        /*0030*/ 	.string	"-arch sm_100 -m 64 "



//--------------------- .note.nv.cuinfo           --------------------------
	.section	.note.nv.cuinfo,"",@"SHT_NOTE"
	.sectionflags	@"SHF_NOTE_NV_CUINFO"
        /*0018*/ 	.short	0x0002
        /*001a*/ 	.short	0x0064
        /*001c*/ 	.short	0x0082
	.zero		2


//--------------------- .nv.info                  --------------------------
	.section	.nv.info,"",@"SHT_CUDA_INFO"
	.align	4


	//----- nvinfo : EIATTR_REGCOUNT
	.align		4
        /*0000*/ 	.byte	0x04, 0x2f
        /*0002*/ 	.short	(.L_1 - .L_0)
	.align		4
.L_0:
        /*0004*/ 	.word	index@(tiled_attention_forward_f32)
        /*0008*/ 	.word	0x00000020


	//----- nvinfo : EIATTR_FRAME_SIZE
	.align		4
.L_1:
        /*000c*/ 	.byte	0x04, 0x11
        /*000e*/ 	.short	(.L_3 - .L_2)
	.align		4
.L_2:
        /*0010*/ 	.word	index@($__internal_1_$__cuda_sm20_rcp_rn_f32_slowpath)
        /*0014*/ 	.word	0x00000400


	//----- nvinfo : EIATTR_FRAME_SIZE
	.align		4
.L_3:
        /*0018*/ 	.byte	0x04, 0x11
        /*001a*/ 	.short	(.L_5 - .L_4)
	.align		4
.L_4:
        /*001c*/ 	.word	index@(tiled_attention_forward_f32)
        /*0020*/ 	.word	0x00000400


	//----- nvinfo : EIATTR_REGCOUNT
	.align		4
.L_5:
        /*0024*/ 	.byte	0x04, 0x2f
        /*0026*/ 	.short	(.L_7 - .L_6)
	.align		4
.L_6:
        /*0028*/ 	.word	index@(tiled_attention_forward_f16)
        /*002c*/ 	.word	0x00000025


	//----- nvinfo : EIATTR_FRAME_SIZE
	.align		4
.L_7:
        /*0030*/ 	.byte	0x04, 0x11
        /*0032*/ 	.short	(.L_9 - .L_8)
	.align		4
.L_8:
        /*0034*/ 	.word	index@($__internal_0_$__cuda_sm20_rcp_rn_f32_slowpath)
        /*0038*/ 	.word	0x00000400


	//----- nvinfo : EIATTR_FRAME_SIZE
	.align		4
.L_9:
        /*003c*/ 	.byte	0x04, 0x11
        /*003e*/ 	.short	(.L_11 - .L_10)
	.align		4
.L_10:
        /*0040*/ 	.word	index@(tiled_attention_forward_f16)
        /*0044*/ 	.word	0x00000400


	//----- nvinfo : EIATTR_MIN_STACK_SIZE
	.align		4
.L_11:
        /*0048*/ 	.byte	0x04, 0x12
        /*004a*/ 	.short	(.L_13 - .L_12)
	.align		4
.L_12:
        /*004c*/ 	.word	index@(tiled_attention_forward_f16)
        /*0050*/ 	.word	0x00000400


	//----- nvinfo : EIATTR_MIN_STACK_SIZE
	.align		4
.L_13:
        /*0054*/ 	.byte	0x04, 0x12
        /*0056*/ 	.short	(.L_15 - .L_14)
	.align		4
.L_14:
        /*0058*/ 	.word	index@(tiled_attention_forward_f32)
        /*005c*/ 	.word	0x00000400
.L_15:


//--------------------- .nv.compat                --------------------------
	.section	.nv.compat,"",@"SHT_CUDA_COMPAT_INFO"
	.align	4
        /*0000*/ 	.byte	0x02, 0x09, 0x00, 0x00, 0x02, 0x02, 0x01, 0x00, 0x02, 0x05, 0x05, 0x00, 0x03, 0x07, 0x01, 0x01
        /*0010*/ 	.byte	0x02, 0x03, 0x00, 0x00, 0x02, 0x06, 0x01, 0x00, 0x04, 0x0b, 0x08, 0x00, 0x09, 0x00, 0x00, 0x00
        /*0020*/ 	.byte	0x00, 0x00, 0x00, 0x00


//--------------------- .nv.info.tiled_attention_forward_f16 --------------------------
	.section	.nv.info.tiled_attention_forward_f16,"",@"SHT_CUDA_INFO"
	.sectionflags	@""
	.align	4


	//----- nvinfo : EIATTR_CUDA_API_VERSION
	.align		4
        /*0000*/ 	.byte	0x04, 0x37
        /*0002*/ 	.short	(.L_17 - .L_16)
.L_16:
        /*0004*/ 	.word	0x00000082


	//----- nvinfo : EIATTR_KPARAM_INFO
	.align		4
.L_17:
        /*0008*/ 	.byte	0x04, 0x17
        /*000a*/ 	.short	(.L_19 - .L_18)
.L_18:
        /*000c*/ 	.word	0x00000000
        /*0010*/ 	.short	0x000a
        /*0012*/ 	.short	0x0038
        /*0014*/ 	.byte	0x00, 0xf0, 0x11, 0x00


	//----- nvinfo : EIATTR_KPARAM_INFO
	.align		4
.L_19:
        /*0018*/ 	.byte	0x04, 0x17
        /*001a*/ 	.short	(.L_21 - .L_20)
.L_20:
        /*001c*/ 	.word	0x00000000
        /*0020*/ 	.short	0x0009
        /*0022*/ 	.short	0x0034
        /*0024*/ 	.byte	0x00, 0xf0, 0x11, 0x00


	//----- nvinfo : EIATTR_KPARAM_INFO
	.align		4
.L_21:
        /*0028*/ 	.byte	0x04, 0x17
        /*002a*/ 	.short	(.L_23 - .L_22)
.L_22:
        /*002c*/ 	.word	0x00000000
        /*0030*/ 	.short	0x0008
        /*0032*/ 	.short	0x0030
        /*0034*/ 	.byte	0x00, 0xf0, 0x11, 0x00


	//----- nvinfo : EIATTR_KPARAM_INFO
	.align		4
.L_23:
        /*0038*/ 	.byte	0x04, 0x17
        /*003a*/ 	.short	(.L_25 - .L_24)
.L_24:
        /*003c*/ 	.word	0x00000000
        /*0040*/ 	.short	0x0007
        /*0042*/ 	.short	0x002c
        /*0044*/ 	.byte	0x00, 0xf0, 0x11, 0x00


	//----- nvinfo : EIATTR_KPARAM_INFO
	.align		4
.L_25:
        /*0048*/ 	.byte	0x04, 0x17
        /*004a*/ 	.short	(.L_27 - .L_26)
.L_26:
        /*004c*/ 	.word	0x00000000
        /*0050*/ 	.short	0x0006
        /*0052*/ 	.short	0x0028
        /*0054*/ 	.byte	0x00, 0xf0, 0x11, 0x00


	//----- nvinfo : EIATTR_KPARAM_INFO
	.align		4
.L_27:
        /*0058*/ 	.byte	0x04, 0x17
        /*005a*/ 	.short	(.L_29 - .L_28)
.L_28:
        /*005c*/ 	.word	0x00000000
        /*0060*/ 	.short	0x0005
        /*0062*/ 	.short	0x0024
        /*0064*/ 	.byte	0x00, 0xf0, 0x11, 0x00


	//----- nvinfo : EIATTR_KPARAM_INFO
	.align		4
.L_29:
        /*0068*/ 	.byte	0x04, 0x17
        /*006a*/ 	.short	(.L_31 - .L_30)
.L_30:
        /*006c*/ 	.word	0x00000000
        /*0070*/ 	.short	0x0004
        /*0072*/ 	.short	0x0020
        /*0074*/ 	.byte	0x00, 0xf0, 0x11, 0x00


	//----- nvinfo : EIATTR_KPARAM_INFO
	.align		4
.L_31:
        /*0078*/ 	.byte	0x04, 0x17
        /*007a*/ 	.short	(.L_33 - .L_32)
.L_32:
        /*007c*/ 	.word	0x00000000
        /*0080*/ 	.short	0x0003
        /*0082*/ 	.short	0x0018
        /*0084*/ 	.byte	0x00, 0xf5, 0x21, 0x00


	//----- nvinfo : EIATTR_KPARAM_INFO
	.align		4
.L_33:
        /*0088*/ 	.byte	0x04, 0x17
        /*008a*/ 	.short	(.L_35 - .L_34)
.L_34:
        /*008c*/ 	.word	0x00000000
        /*0090*/ 	.short	0x0002
        /*0092*/ 	.short	0x0010
        /*0094*/ 	.byte	0x00, 0xf5, 0x21, 0x00


	//----- nvinfo : EIATTR_KPARAM_INFO
	.align		4
.L_35:
        /*0098*/ 	.byte	0x04, 0x17
        /*009a*/ 	.short	(.L_37 - .L_36)
.L_36:
        /*009c*/ 	.word	0x00000000
        /*00a0*/ 	.short	0x0001
        /*00a2*/ 	.short	0x0008
        /*00a4*/ 	.byte	0x00, 0xf5, 0x21, 0x00


	//----- nvinfo : EIATTR_KPARAM_INFO
	.align		4
.L_37:
        /*00a8*/ 	.byte	0x04, 0x17
        /*00aa*/ 	.short	(.L_39 - .L_38)
.L_38:
        /*00ac*/ 	.word	0x00000000
        /*00b0*/ 	.short	0x0000
        /*00b2*/ 	.short	0x0000
        /*00b4*/ 	.byte	0x00, 0xf5, 0x21, 0x00


	//----- nvinfo : EIATTR_SPARSE_MMA_MASK
	.align		4
.L_39:
        /*00b8*/ 	.byte	0x03, 0x50
        /*00ba*/ 	.short	0x0000


	//----- nvinfo : EIATTR_MAXREG_COUNT
	.align		4
        /*00bc*/ 	.byte	0x03, 0x1b
        /*00be*/ 	.short	0x00ff


	//----- nvinfo : EIATTR_MERCURY_ISA_VERSION
	.align		4
        /*00c0*/ 	.byte	0x03, 0x5f
        /*00c2*/ 	.short	0x0101


	//----- nvinfo : EIATTR_VRC_CTA_INIT_COUNT
	.align		4
        /*00c4*/ 	.byte	0x02, 0x4a
	.zero		1
	.zero		1


	//----- nvinfo : EIATTR_EXIT_INSTR_OFFSETS
	.align		4
        /*00c8*/ 	.byte	0x04, 0x1c
        /*00ca*/ 	.short	(.L_41 - .L_40)


	//   ....[0]....
.L_40:
        /*00cc*/ 	.word	0x000000c0


	//   ....[1]....
        /*00d0*/ 	.word	0x00003a50


	//   ....[2]....
        /*00d4*/ 	.word	0x00003f20


	//   ....[3]....
        /*00d8*/ 	.word	0x00004180


	//   ....[4]....
        /*00dc*/ 	.word	0x00004310


	//   ....[5]....
        /*00e0*/ 	.word	0x00004450


	//----- nvinfo : EIATTR_CRS_STACK_SIZE
	.align		4
.L_41:
        /*00e4*/ 	.byte	0x04, 0x1e
        /*00e6*/ 	.short	(.L_43 - .L_42)
.L_42:
        /*00e8*/ 	.word	0x00000000


	//----- nvinfo : EIATTR_CBANK_PARAM_SIZE
	.align		4
.L_43:
        /*00ec*/ 	.byte	0x03, 0x19
        /*00ee*/ 	.short	0x003c


	//----- nvinfo : EIATTR_PARAM_CBANK
	.align		4
        /*00f0*/ 	.byte	0x04, 0x0a
        /*00f2*/ 	.short	(.L_45 - .L_44)
	.align		4
.L_44:
        /*00f4*/ 	.word	index@(.nv.constant0.tiled_attention_forward_f16)
        /*00f8*/ 	.short	0x0380
        /*00fa*/ 	.short	0x003c


	//----- nvinfo : EIATTR_SW_WAR
	.align		4
.L_45:
        /*00fc*/ 	.byte	0x04, 0x36
        /*00fe*/ 	.short	(.L_47 - .L_46)
.L_46:
        /*0100*/ 	.word	0x00000008
.L_47:


//--------------------- .nv.info.tiled_attention_forward_f32 --------------------------
	.section	.nv.info.tiled_attention_forward_f32,"",@"SHT_CUDA_INFO"
	.sectionflags	@""
	.align	4


	//----- nvinfo : EIATTR_CUDA_API_VERSION
	.align		4
        /*0000*/ 	.byte	0x04, 0x37
        /*0002*/ 	.short	(.L_49 - .L_48)
.L_48:
        /*0004*/ 	.word	0x00000082


	//----- nvinfo : EIATTR_KPARAM_INFO
	.align		4
.L_49:
        /*0008*/ 	.byte	0x04, 0x17
        /*000a*/ 	.short	(.L_51 - .L_50)
.L_50:
        /*000c*/ 	.word	0x00000000
        /*0010*/ 	.short	0x000a
        /*0012*/ 	.short	0x0038
        /*0014*/ 	.byte	0x00, 0xf0, 0x11, 0x00


	//----- nvinfo : EIATTR_KPARAM_INFO
	.align		4
.L_51:
        /*0018*/ 	.byte	0x04, 0x17
        /*001a*/ 	.short	(.L_53 - .L_52)
.L_52:
        /*001c*/ 	.word	0x00000000
        /*0020*/ 	.short	0x0009
        /*0022*/ 	.short	0x0034
        /*0024*/ 	.byte	0x00, 0xf0, 0x11, 0x00


	//----- nvinfo : EIATTR_KPARAM_INFO
	.align		4
.L_53:
        /*0028*/ 	.byte	0x04, 0x17
        /*002a*/ 	.short	(.L_55 - .L_54)
.L_54:
        /*002c*/ 	.word	0x00000000
        /*0030*/ 	.short	0x0008
        /*0032*/ 	.short	0x0030
        /*0034*/ 	.byte	0x00, 0xf0, 0x11, 0x00


	//----- nvinfo : EIATTR_KPARAM_INFO
	.align		4
.L_55:
        /*0038*/ 	.byte	0x04, 0x17
        /*003a*/ 	.short	(.L_57 - .L_56)
.L_56:
        /*003c*/ 	.word	0x00000000
        /*0040*/ 	.short	0x0007
        /*0042*/ 	.short	0x002c
        /*0044*/ 	.byte	0x00, 0xf0, 0x11, 0x00


	//----- nvinfo : EIATTR_KPARAM_INFO
	.align		4
.L_57:
        /*0048*/ 	.byte	0x04, 0x17
        /*004a*/ 	.short	(.L_59 - .L_58)
.L_58:
        /*004c*/ 	.word	0x00000000
        /*0050*/ 	.short	0x0006
        /*0052*/ 	.short	0x0028
        /*0054*/ 	.byte	0x00, 0xf0, 0x11, 0x00


	//----- nvinfo : EIATTR_KPARAM_INFO
	.align		4
.L_59:
        /*0058*/ 	.byte	0x04, 0x17
        /*005a*/ 	.short	(.L_61 - .L_60)
.L_60:
        /*005c*/ 	.word	0x00000000
        /*0060*/ 	.short	0x0005
        /*0062*/ 	.short	0x0024
        /*0064*/ 	.byte	0x00, 0xf0, 0x11, 0x00


	//----- nvinfo : EIATTR_KPARAM_INFO
	.align		4
.L_61:
        /*0068*/ 	.byte	0x04, 0x17
        /*006a*/ 	.short	(.L_63 - .L_62)
.L_62:
        /*006c*/ 	.word	0x00000000
        /*0070*/ 	.short	0x0004
        /*0072*/ 	.short	0x0020
        /*0074*/ 	.byte	0x00, 0xf0, 0x11, 0x00


	//----- nvinfo : EIATTR_KPARAM_INFO
	.align		4
.L_63:
        /*0078*/ 	.byte	0x04, 0x17
        /*007a*/ 	.short	(.L_65 - .L_64)
.L_64:
        /*007c*/ 	.word	0x00000000
        /*0080*/ 	.short	0x0003
        /*0082*/ 	.short	0x0018
        /*0084*/ 	.byte	0x00, 0xf5, 0x21, 0x00


	//----- nvinfo : EIATTR_KPARAM_INFO
	.align		4
.L_65:
        /*0088*/ 	.byte	0x04, 0x17
        /*008a*/ 	.short	(.L_67 - .L_66)
.L_66:
        /*008c*/ 	.word	0x00000000
        /*0090*/ 	.short	0x0002
        /*0092*/ 	.short	0x0010
        /*0094*/ 	.byte	0x00, 0xf5, 0x21, 0x00


	//----- nvinfo : EIATTR_KPARAM_INFO
	.align		4
.L_67:
        /*0098*/ 	.byte	0x04, 0x17
        /*009a*/ 	.short	(.L_69 - .L_68)
.L_68:
        /*009c*/ 	.word	0x00000000
        /*00a0*/ 	.short	0x0001
        /*00a2*/ 	.short	0x0008
        /*00a4*/ 	.byte	0x00, 0xf5, 0x21, 0x00


	//----- nvinfo : EIATTR_KPARAM_INFO
	.align		4
.L_69:
        /*00a8*/ 	.byte	0x04, 0x17
        /*00aa*/ 	.short	(.L_71 - .L_70)
.L_70:
        /*00ac*/ 	.word	0x00000000
        /*00b0*/ 	.short	0x0000
        /*00b2*/ 	.short	0x0000
        /*00b4*/ 	.byte	0x00, 0xf5, 0x21, 0x00


	//----- nvinfo : EIATTR_SPARSE_MMA_MASK
	.align		4
.L_71:
        /*00b8*/ 	.byte	0x03, 0x50
        /*00ba*/ 	.short	0x0000


	//----- nvinfo : EIATTR_MAXREG_COUNT
	.align		4
        /*00bc*/ 	.byte	0x03, 0x1b
        /*00be*/ 	.short	0x00ff


	//----- nvinfo : EIATTR_MERCURY_ISA_VERSION
	.align		4
        /*00c0*/ 	.byte	0x03, 0x5f
        /*00c2*/ 	.short	0x0101


	//----- nvinfo : EIATTR_VRC_CTA_INIT_COUNT
	.align		4
        /*00c4*/ 	.byte	0x02, 0x4a
	.zero		1
	.zero		1


	//----- nvinfo : EIATTR_EXIT_INSTR_OFFSETS
	.align		4
        /*00c8*/ 	.byte	0x04, 0x1c
        /*00ca*/ 	.short	(.L_73 - .L_72)


	//   ....[0]....
.L_72:
        /*00cc*/ 	.word	0x000000d0


	//   ....[1]....
        /*00d0*/ 	.word	0x00003100


	//   ....[2]....
        /*00d4*/ 	.word	0x000034d0


	//   ....[3]....
        /*00d8*/ 	.word	0x000036b0


	//   ....[4]....
        /*00dc*/ 	.word	0x00003800


	//   ....[5]....
        /*00e0*/ 	.word	0x00003930


	//----- nvinfo : EIATTR_CRS_STACK_SIZE
	.align		4
.L_73:
        /*00e4*/ 	.byte	0x04, 0x1e
        /*00e6*/ 	.short	(.L_75 - .L_74)
.L_74:
        /*00e8*/ 	.word	0x00000000


	//----- nvinfo : EIATTR_CBANK_PARAM_SIZE
	.align		4
.L_75:
        /*00ec*/ 	.byte	0x03, 0x19
        /*00ee*/ 	.short	0x003c


	//----- nvinfo : EIATTR_PARAM_CBANK
	.align		4
        /*00f0*/ 	.byte	0x04, 0x0a
        /*00f2*/ 	.short	(.L_77 - .L_76)
	.align		4
.L_76:
        /*00f4*/ 	.word	index@(.nv.constant0.tiled_attention_forward_f32)
        /*00f8*/ 	.short	0x0380
        /*00fa*/ 	.short	0x003c


	//----- nvinfo : EIATTR_SW_WAR
	.align		4
.L_77:
        /*00fc*/ 	.byte	0x04, 0x36
        /*00fe*/ 	.short	(.L_79 - .L_78)
.L_78:
        /*0100*/ 	.word	0x00000008
.L_79:


//--------------------- .nv.callgraph             --------------------------
	.section	.nv.callgraph,"",@"SHT_CUDA_CALLGRAPH"
	.align	4
	.sectionentsize	8
	.align		4
        /*0000*/ 	.word	0x00000000
	.align		4
        /*0004*/ 	.word	0xffffffff
	.align		4
        /*0008*/ 	.word	0x00000000
	.align		4
        /*000c*/ 	.word	0xfffffffe
	.align		4
        /*0010*/ 	.word	0x00000000
	.align		4
        /*0014*/ 	.word	0xfffffffd
	.align		4
        /*0018*/ 	.word	0x00000000
	.align		4
        /*001c*/ 	.word	0xfffffffc


//--------------------- .text.tiled_attention_forward_f16 --------------------------
	.section	.text.tiled_attention_forward_f16,"ax",@progbits
	.align	128
        .global         tiled_attention_forward_f16
        .type           tiled_attention_forward_f16,@function
        .size           tiled_attention_forward_f16,(.L_x_96 - tiled_attention_forward_f16)
        .other          tiled_attention_forward_f16,@"STO_CUDA_ENTRY STV_DEFAULT"
tiled_attention_forward_f16:
.text.tiled_attention_forward_f16:
[----:B------:R-:W0:Y:S01]  /*0000*/  LDC R1, c[0x0][0x37c] ;  /* 0x0000df00ff017b82 */ /* 0x000e220000000800 */
[----:B------:R-:W1:Y:S07]  /*0010*/  S2R R3, SR_TID.X ;  /* 0x0000000000037919 */ /* 0x000e6e0000002100 */
[----:B------:R-:W1:Y:S01]  /*0020*/  S2UR UR6, SR_CTAID.X ;  /* 0x00000000000679c3 */ /* 0x000e620000002500 */
[----:B------:R-:W2:Y:S01]  /*0030*/  LDCU.64 UR4, c[0x0][0x3a0] ;  /* 0x00007400ff0477ac */ /* 0x000ea20008000a00 */
[----:B0-----:R-:W-:Y:S01]  /*0040*/  IADD3 R1, PT, PT, R1, -0x400, RZ ;  /* 0xfffffc0001017810 */ /* 0x001fe20007ffe0ff */
[----:B------:R-:W0:Y:S05]  /*0050*/  LDCU UR7, c[0x0][0x3a8] ;  /* 0x00007500ff0777ac */ /* 0x000e2a0008000800 */
[----:B------:R-:W1:Y:S01]  /*0060*/  LDC R0, c[0x0][0x360] ;  /* 0x0000d800ff007b82 */ /* 0x000e620000000800 */
[----:B--2---:R-:W-:Y:S01]  /*0070*/  UIMAD UR4, UR5, UR4, URZ ;  /* 0x00000004050472a4 */ /* 0x004fe2000f8e02ff */
[----:B0-----:R-:W-:Y:S01]  /*0080*/  MOV R4, UR7 ;  /* 0x0000000700047c02 */ /* 0x001fe20008000f00 */
[----:B-1----:R-:W-:-:S04]  /*0090*/  IMAD R0, R0, UR6, R3 ;  /* 0x0000000600007c24 */ /* 0x002fc8000f8e0203 */
[----:B------:R-:W-:-:S05]  /*00a0*/  IMAD R3, R4, UR4, RZ ;  /* 0x0000000404037c24 */ /* 0x000fca000f8e02ff */
[----:B------:R-:W-:-:S13]  /*00b0*/  ISETP.GE.AND P0, PT, R0, R3, PT ;  /* 0x000000030000720c */ /* 0x000fda0003f06270 */
[----:B------:R-:W-:Y:S05]  /*00c0*/  @P0 EXIT ;  /* 0x000000000000094d */ /* 0x000fea0003800000 */
[----:B------:R-:W-:Y:S01]  /*00d0*/  IMAD R3, R4, UR5, RZ ;  /* 0x0000000504037c24 */ /* 0x000fe2000f8e02ff */
[----:B------:R-:W-:Y:S01]  /*00e0*/  IABS R10, R0 ;  /* 0x00000000000a7213 */ /* 0x000fe20000000000 */
[----:B------:R-:W0:Y:S01]  /*00f0*/  LDCU.64 UR8, c[0x0][0x380] ;  /* 0x00007000ff0877ac */ /* 0x000e220008000a00 */
[----:B------:R-:W-:Y:S02]  /*0100*/  MOV R23, 0xff800000 ;  /* 0xff80000000177802 */ /* 0x000fe40000000f00 */
[----:B------:R-:W-:Y:S01]  /*0110*/  IABS R9, R3 ;  /* 0x0000000300097213 */ /* 0x000fe20000000000 */
[----:B------:R-:W1:Y:S03]  /*0120*/  LDCU.64 UR6, c[0x0][0x358] ;  /* 0x00006b00ff0677ac */ /* 0x000e660008000a00 */
[----:B------:R-:W2:Y:S08]  /*0130*/  I2F.RP R2, R9 ;  /* 0x0000000900027306 */ /* 0x000eb00000209400 */
[----:B--2---:R-:W2:Y:S02]  /*0140*/  MUFU.RCP R2, R2 ;  /* 0x0000000200027308 */ /* 0x004ea40000001000 */
[----:B--2---:R-:W-:-:S02]  /*0150*/  IADD3 R6, PT, PT, R2, 0xffffffe, RZ ;  /* 0x0ffffffe02067810 */ /* 0x004fc40007ffe0ff */
[----:B------:R-:W-:-:S04]  /*0160*/  IABS R2, R4 ;  /* 0x0000000400027213 */ /* 0x000fc80000000000 */
[----:B------:R2:W3:Y:S02]  /*0170*/  F2I.FTZ.U32.TRUNC.NTZ R7, R6 ;  /* 0x0000000600077305 */ /* 0x0004e4000021f000 */
[----:B--2---:R-:W-:Y:S01]  /*0180*/  IMAD.MOV.U32 R6, RZ, RZ, RZ ;  /* 0x000000ffff067224 */ /* 0x004fe200078e00ff */
[----:B---3--:R-:W-:-:S05]  /*0190*/  IADD3 R8, PT, PT, RZ, -R7, RZ ;  /* 0x80000007ff087210 */ /* 0x008fca0007ffe0ff */
[----:B------:R-:W-:Y:S01]  /*01a0*/  IMAD R5, R8, R9, RZ ;  /* 0x0000000908057224 */ /* 0x000fe200078e02ff */
[----:B------:R-:W-:-:S03]  /*01b0*/  IABS R8, R3 ;  /* 0x0000000300087213 */ /* 0x000fc60000000000 */
[----:B------:R-:W-:Y:S01]  /*01c0*/  IMAD.HI.U32 R7, R7, R5, R6 ;  /* 0x0000000507077227 */ /* 0x000fe200078e0006 */
[----:B------:R-:W-:Y:S02]  /*01d0*/  IADD3 R6, PT, PT, RZ, -R8, RZ ;  /* 0x80000008ff067210 */ /* 0x000fe40007ffe0ff */
[----:B------:R-:W2:Y:S03]  /*01e0*/  I2F.RP R8, R2 ;  /* 0x0000000200087306 */ /* 0x000ea60000209400 */
[----:B------:R-:W-:-:S04]  /*01f0*/  IMAD.HI.U32 R5, R7, R10, RZ ;  /* 0x0000000a07057227 */ /* 0x000fc800078e00ff */
[----:B------:R-:W-:-:S05]  /*0200*/  IMAD R6, R5, R6, R10 ;  /* 0x0000000605067224 */ /* 0x000fca00078e020a */
[----:B------:R-:W-:Y:S01]  /*0210*/  ISETP.GT.U32.AND P1, PT, R9, R6, PT ;  /* 0x000000060900720c */ /* 0x000fe20003f24070 */
[----:B--2---:R-:W2:-:S12]  /*0220*/  MUFU.RCP R8, R8 ;  /* 0x0000000800087308 */ /* 0x004e980000001000 */
[-C--:B------:R-:W-:Y:S02]  /*0230*/  @!P1 IADD3 R6, PT, PT, R6, -R9.reuse, RZ ;  /* 0x8000000906069210 */ /* 0x080fe40007ffe0ff */
[----:B------:R-:W-:Y:S02]  /*0240*/  @!P1 IADD3 R5, PT, PT, R5, 0x1, RZ ;  /* 0x0000000105059810 */ /* 0x000fe40007ffe0ff */
[----:B------:R-:W-:Y:S02]  /*0250*/  ISETP.GE.U32.AND P0, PT, R6, R9, PT ;  /* 0x000000090600720c */ /* 0x000fe40003f06070 */
[----:B------:R-:W-:Y:S02]  /*0260*/  LOP3.LUT R6, R0, R3, RZ, 0x3c, !PT ;  /* 0x0000000300067212 */ /* 0x000fe400078e3cff */
[----:B--2---:R-:W-:Y:S02]  /*0270*/  IADD3 R7, PT, PT, R8, 0xffffffe, RZ ;  /* 0x0ffffffe08077810 */ /* 0x004fe40007ffe0ff */
[----:B------:R-:W-:-:S02]  /*0280*/  ISETP.GE.AND P2, PT, R6, RZ, PT ;  /* 0x000000ff0600720c */ /* 0x000fc40003f46270 */
[----:B------:R-:W-:Y:S02]  /*0290*/  ISETP.NE.AND P1, PT, R3, RZ, PT ;  /* 0x000000ff0300720c */ /* 0x000fe40003f25270 */
[----:B------:R-:W2:Y:S03]  /*02a0*/  F2I.FTZ.U32.TRUNC.NTZ R7, R7 ;  /* 0x0000000700077305 */ /* 0x000ea6000021f000 */
[----:B------:R-:W-:-:S05]  /*02b0*/  @P0 VIADD R5, R5, 0x1 ;  /* 0x0000000105050836 */ /* 0x000fca0000000000 */
[----:B------:R-:W-:Y:S02]  /*02c0*/  MOV R21, R5 ;  /* 0x0000000500157202 */ /* 0x000fe40000000f00 */
[----:B------:R-:W-:Y:S02]  /*02d0*/  IADD3 R5, PT, PT, -R3, RZ, RZ ;  /* 0x000000ff03057210 */ /* 0x000fe40007ffe1ff */
[----:B------:R-:W-:Y:S02]  /*02e0*/  @!P2 IADD3 R21, PT, PT, -R21, RZ, RZ ;  /* 0x000000ff1515a210 */ /* 0x000fe40007ffe1ff */
[----:B------:R-:W-:Y:S02]  /*02f0*/  @!P1 LOP3.LUT R21, RZ, R3, RZ, 0x33, !PT ;  /* 0x00000003ff159212 */ /* 0x000fe400078e33ff */
[----:B--2---:R-:W-:-:S03]  /*0300*/  IADD3 R6, PT, PT, RZ, -R7, RZ ;  /* 0x80000007ff067210 */ /* 0x004fc60007ffe0ff */
[----:B------:R-:W-:Y:S02]  /*0310*/  IMAD R9, R21, R5, R0 ;  /* 0x0000000515097224 */ /* 0x000fe400078e0200 */
[----:B------:R-:W-:Y:S02]  /*0320*/  IMAD.MOV.U32 R3, RZ, RZ, R6 ;  /* 0x000000ffff037224 */ /* 0x000fe400078e0006 */
[----:B------:R-:W-:Y:S01]  /*0330*/  HFMA2 R6, -RZ, RZ, 0, 0 ;  /* 0x00000000ff067431 */ /* 0x000fe200000001ff */
[----:B------:R-:W2:Y:S01]  /*0340*/  LDC R5, c[0x0][0x3ac] ;  /* 0x0000eb00ff057b82 */ /* 0x000ea20000000800 */
[----:B------:R-:W-:Y:S01]  /*0350*/  IABS R0, R9 ;  /* 0x0000000900007213 */ /* 0x000fe20000000000 */
[----:B------:R-:W-:-:S04]  /*0360*/  IMAD R3, R3, R2, RZ ;  /* 0x0000000203037224 */ /* 0x000fc800078e02ff */
[----:B------:R-:W-:Y:S01]  /*0370*/  IMAD.HI.U32 R6, R7, R3, R6 ;  /* 0x0000000307067227 */ /* 0x000fe200078e0006 */
[----:B------:R-:W-:-:S05]  /*0380*/  MOV R3, R0 ;  /* 0x0000000000037202 */ /* 0x000fca0000000f00 */
[----:B------:R-:W-:-:S05]  /*0390*/  IMAD.HI.U32 R6, R6, R3, RZ ;  /* 0x0000000306067227 */ /* 0x000fca00078e00ff */
[----:B------:R-:W-:-:S05]  /*03a0*/  IADD3 R0, PT, PT, -R6, RZ, RZ ;  /* 0x000000ff06007210 */ /* 0x000fca0007ffe1ff */
[----:B------:R-:W-:Y:S01]  /*03b0*/  IMAD R3, R2, R0, R3 ;  /* 0x0000000002037224 */ /* 0x000fe200078e0203 */
[----:B------:R-:W-:-:S04]  /*03c0*/  LOP3.LUT R0, R9, R4, RZ, 0x3c, !PT ;  /* 0x0000000409007212 */ /* 0x000fc800078e3cff */
[----:B------:R-:W-:Y:S02]  /*03d0*/  ISETP.GT.U32.AND P1, PT, R2, R3, PT ;  /* 0x000000030200720c */ /* 0x000fe40003f24070 */
[----:B------:R-:W-:Y:S01]  /*03e0*/  ISETP.GE.AND P2, PT, R0, RZ, PT ;  /* 0x000000ff0000720c */ /* 0x000fe20003f46270 */
[----:B--2---:R-:W-:-:S10]  /*03f0*/  IMAD R0, R4, R5, RZ ;  /* 0x0000000504007224 */ /* 0x004fd400078e02ff */
[-C--:B------:R-:W-:Y:S01]  /*0400*/  @!P1 IADD3 R3, PT, PT, R3, -R2.reuse, RZ ;  /* 0x8000000203039210 */ /* 0x080fe20007ffe0ff */
[----:B------:R-:W-:Y:S01]  /*0410*/  @!P1 VIADD R6, R6, 0x1 ;  /* 0x0000000106069836 */ /* 0x000fe20000000000 */
[----:B------:R-:W-:Y:S02]  /*0420*/  ISETP.NE.AND P1, PT, R4, RZ, PT ;  /* 0x000000ff0400720c */ /* 0x000fe40003f25270 */
[----:B------:R-:W-:-:S13]  /*0430*/  ISETP.GE.U32.AND P0, PT, R3, R2, PT ;  /* 0x000000020300720c */ /* 0x000fda0003f06070 */
[----:B------:R-:W-:-:S04]  /*0440*/  @P0 IADD3 R6, PT, PT, R6, 0x1, RZ ;  /* 0x0000000106060810 */ /* 0x000fc80007ffe0ff */
[----:B------:R-:W-:Y:S02]  /*0450*/  @!P2 IADD3 R6, PT, PT, -R6, RZ, RZ ;  /* 0x000000ff0606a210 */ /* 0x000fe40007ffe1ff */
[----:B------:R-:W-:-:S04]  /*0460*/  @!P1 LOP3.LUT R6, RZ, R4, RZ, 0x33, !PT ;  /* 0x00000004ff069212 */ /* 0x000fc800078e33ff */
[----:B------:R-:W-:Y:S01]  /*0470*/  IADD3 R3, PT, PT, -R6, RZ, RZ ;  /* 0x000000ff06037210 */ /* 0x000fe20007ffe1ff */
[----:B------:R-:W-:-:S04]  /*0480*/  IMAD R21, R21, UR5, R6 ;  /* 0x0000000515157c24 */ /* 0x000fc8000f8e0206 */
[----:B------:R-:W-:Y:S02]  /*0490*/  IMAD R10, R4, R3, R9 ;  /* 0x00000003040a7224 */ /* 0x000fe400078e0209 */
[----:B------:R-:W-:Y:S02]  /*04a0*/  IMAD R21, R21, R0, RZ ;  /* 0x0000000015157224 */ /* 0x000fe400078e02ff */
[----:B------:R-:W-:-:S03]  /*04b0*/  IMAD R3, R10, R5, RZ ;  /* 0x000000050a037224 */ /* 0x000fc600078e02ff */
[----:B------:R-:W-:Y:S02]  /*04c0*/  SHF.R.S32.HI R2, RZ, 0x1f, R21 ;  /* 0x0000001fff027819 */ /* 0x000fe40000011415 */
[----:B------:R-:W-:-:S04]  /*04d0*/  IADD3 R0, P0, PT, R21, R3, RZ ;  /* 0x0000000315007210 */ /* 0x000fc80007f1e0ff */
[----:B------:R-:W-:Y:S02]  /*04e0*/  LEA.HI.X.SX32 R3, R3, R2, 0x1, P0 ;  /* 0x0000000203037211 */ /* 0x000fe400000f0eff */
[----:B------:R-:W-:Y:S02]  /*04f0*/  ISETP.GE.AND P0, PT, R4, 0x1, PT ;  /* 0x000000010400780c */ /* 0x000fe40003f06270 */
[----:B0-----:R-:W-:-:S04]  /*0500*/  LEA R28, P1, R0, UR8, 0x1 ;  /* 0x00000008001c7c11 */ /* 0x001fc8000f8208ff */
[----:B------:R-:W-:-:S07]  /*0510*/  LEA.HI.X R29, R0, UR9, R3, 0x1, P1 ;  /* 0x00000009001d7c11 */ /* 0x000fce00088f0c03 */
[----:B-1----:R-:W-:Y:S05]  /*0520*/  @!P0 BRA `(.L_x_0) ;  /* 0x00000010006c8947 */ /* 0x002fea0003800000 */
[----:B------:R-:W0:Y:S01]  /*0530*/  LDCU UR4, c[0x0][0x3b8] ;  /* 0x00007700ff0477ac */ /* 0x000e220008000800 */
[----:B------:R-:W-:Y:S01]  /*0540*/  ISETP.GE.AND P0, PT, R5, 0x1, PT ;  /* 0x000000010500780c */ /* 0x000fe20003f06270 */
[----:B0-----:R-:W-:-:S12]  /*0550*/  VIADD R6, R10, UR4 ;  /* 0x000000040a067c36 */ /* 0x001fd80008000000 */
[----:B------:R-:W-:Y:S05]  /*0560*/  @!P0 BRA `(.L_x_1) ;  /* 0x0000000c00a08947 */ /* 0x000fea0003800000 */
[C---:B------:R-:W-:Y:S01]  /*0570*/  LOP3.LUT R11, R5.reuse, 0xf, RZ, 0xc0, !PT ;  /* 0x0000000f050b7812 */ /* 0x040fe200078ec0ff */
[----:B------:R-:W-:Y:S01]  /*0580*/  UMOV UR4, URZ ;  /* 0x000000ff00047c82 */ /* 0x000fe20008000000 */
[----:B------:R-:W-:Y:S02]  /*0590*/  LOP3.LUT R14, R5, 0x7, RZ, 0xc0, !PT ;  /* 0x00000007050e7812 */ /* 0x000fe400078ec0ff */
[----:B------:R-:W-:Y:S02]  /*05a0*/  IADD3 R7, PT, PT, R11, -0x1, RZ ;  /* 0xffffffff0b077810 */ /* 0x000fe40007ffe0ff */
[----:B------:R-:W-:Y:S02]  /*05b0*/  IADD3 R8, PT, PT, R14, -0x1, RZ ;  /* 0xffffffff0e087810 */ /* 0x000fe40007ffe0ff */
[----:B------:R-:W-:Y:S02]  /*05c0*/  IADD3 R4, PT, PT, R5, -0x1, RZ ;  /* 0xffffffff05047810 */ /* 0x000fe40007ffe0ff */
[----:B------:R-:W-:-:S02]  /*05d0*/  ISETP.GE.U32.AND P1, PT, R7, 0x7, PT ;  /* 0x000000070700780c */ /* 0x000fc40003f26070 */
[----:B------:R-:W-:Y:S02]  /*05e0*/  ISETP.GE.U32.AND P2, PT, R8, 0x3, PT ;  /* 0x000000030800780c */ /* 0x000fe40003f46070 */
[----:B------:R-:W-:Y:S02]  /*05f0*/  ISETP.GE.U32.AND P0, PT, R4, 0xf, PT ;  /* 0x0000000f0400780c */ /* 0x000fe40003f06070 */
[C---:B------:R-:W-:Y:S02]  /*0600*/  LOP3.LUT R7, R5.reuse, 0x7ffffff0, RZ, 0xc0, !PT ;  /* 0x7ffffff005077812 */ /* 0x040fe400078ec0ff */
[----:B------:R-:W-:Y:S02]  /*0610*/  LOP3.LUT R8, R5, 0x3, RZ, 0xc0, !PT ;  /* 0x0000000305087812 */ /* 0x000fe400078ec0ff */
[----:B------:R-:W-:-:S07]  /*0620*/  MOV R23, 0xff800000 ;  /* 0xff80000000177802 */ /* 0x000fce0000000f00 */
.L_x_9:
[----:B------:R-:W0:Y:S01]  /*0630*/  LDCU UR5, c[0x0][0x3b4] ;  /* 0x00007680ff0577ac */ /* 0x000e220008000800 */
[----:B------:R-:W-:Y:S01]  /*0640*/  ISETP.LT.AND P3, PT, R6, UR4, PT ;  /* 0x0000000406007c0c */ /* 0x000fe2000bf61270 */
[----:B------:R-:W-:Y:S01]  /*0650*/  BSSY.RECONVERGENT B0, `(.L_x_2) ;  /* 0x00000d4000007945 */ /* 0x000fe20003800200 */
[----:B0-----:R-:W-:-:S13]  /*0660*/  ISETP.NE.AND P4, PT, RZ, UR5, PT ;  /* 0x00000005ff007c0c */ /* 0x001fda000bf85270 */
[----:B------:R-:W-:Y:S05]  /*0670*/  @P3 BRA P4, `(.L_x_3) ;  /* 0x0000000c00443947 */ /* 0x000fea0002000000 */
[----:B------:R-:W0:Y:S01]  /*0680*/  LDC R4, c[0x0][0x3ac] ;  /* 0x0000eb00ff047b82 */ /* 0x000e220000000800 */
[----:B------:R-:W-:Y:S02]  /*0690*/  HFMA2 R17, -RZ, RZ, 0, 0 ;  /* 0x00000000ff117431 */ /* 0x000fe400000001ff */
[----:B------:R-:W-:Y:S02]  /*06a0*/  IMAD.MOV.U32 R9, RZ, RZ, RZ ;  /* 0x000000ffff097224 */ /* 0x000fe400078e00ff */
[----:B0-----:R-:W-:-:S05]  /*06b0*/  IMAD R4, R4, UR4, RZ ;  /* 0x0000000404047c24 */ /* 0x001fca000f8e02ff */
[----:B------:R-:W-:-:S04]  /*06c0*/  IADD3 R15, P3, PT, R4, R21, RZ ;  /* 0x00000015040f7210 */ /* 0x000fc80007f7e0ff */
[----:B------:R-:W-:Y:S01]  /*06d0*/  IADD3.X R16, PT, PT, RZ, R2, RZ, P3, !PT ;  /* 0x00000002ff107210 */ /* 0x000fe20001ffe4ff */
[----:B------:R-:W-:Y:S08]  /*06e0*/  @!P0 BRA `(.L_x_4) ;  /* 0x0000000400708947 */ /* 0x000ff00003800000 */
[----:B------:R-:W-:Y:S01]  /*06f0*/  MOV R9, RZ ;  /* 0x000000ff00097202 */ /* 0x000fe20000000f00 */
[----:B------:R-:W0:Y:S01]  /*0700*/  LDCU.64 UR8, c[0x0][0x388] ;  /* 0x00007100ff0877ac */ /* 0x000e220008000a00 */
[----:B------:R-:W-:-:S07]  /*0710*/  MOV R18, RZ ;  /* 0x000000ff00127202 */ /* 0x000fce0000000f00 */
.L_x_5:
[C---:B------:R-:W-:Y:S01]  /*0720*/  IADD3 R5, P3, PT, R18.reuse, R15, RZ ;  /* 0x0000000f12057210 */ /* 0x040fe20007f7e0ff */
[----:B------:R-:W-:-:S03]  /*0730*/  IMAD.WIDE.U32 R12, R18, 0x2, R28 ;  /* 0x00000002120c7825 */ /* 0x000fc600078e001c */
[----:B------:R-:W-:Y:S02]  /*0740*/  IADD3.X R20, PT, PT, RZ, R16, RZ, P3, !PT ;  /* 0x00000010ff147210 */ /* 0x000fe40001ffe4ff */
[C---:B0-----:R-:W-:Y:S01]  /*0750*/  LEA R4, P3, R5.reuse, UR8, 0x1 ;  /* 0x0000000805047c11 */ /* 0x041fe2000f8608ff */
[----:B------:R-:W2:Y:S03]  /*0760*/  LDG.E.U16 R19, desc[UR6][R12.64] ;  /* 0x000000060c137981 */ /* 0x000ea6000c1e1500 */
[----:B------:R-:W-:Y:S01]  /*0770*/  LEA.HI.X R5, R5, UR9, R20, 0x1, P3 ;  /* 0x0000000905057c11 */ /* 0x000fe200098f0c14 */
[----:B------:R-:W3:Y:S04]  /*0780*/  LDG.E.U16 R24, desc[UR6][R12.64+0x2] ;  /* 0x000002060c187981 */ /* 0x000ee8000c1e1500 */
[----:B------:R-:W4:Y:S04]  /*0790*/  LDG.E.U16 R22, desc[UR6][R4.64] ;  /* 0x0000000604167981 */ /* 0x000f28000c1e1500 */
[----:B------:R-:W5:Y:S04]  /*07a0*/  LDG.E.U16 R17, desc[UR6][R4.64+0x2] ;  /* 0x0000020604117981 */ /* 0x000f68000c1e1500 */
[----:B------:R-:W5:Y:S04]  /*07b0*/  LDG.E.U16 R26, desc[UR6][R4.64+0x1c] ;  /* 0x00001c06041a7981 */ /* 0x000f68000c1e1500 */
[----:B------:R-:W5:Y:S01]  /*07c0*/  LDG.E.U16 R27, desc[UR6][R4.64+0x1e] ;  /* 0x00001e06041b7981 */ /* 0x000f62000c1e1500 */
[----:B--2---:R-:W-:-:S03]  /*07d0*/  HADD2.F32 R20, -RZ, R19.H0_H0 ;  /* 0x20000013ff147230 */ /* 0x004fc60000004100 */
[----:B------:R-:W2:Y:S01]  /*07e0*/  LDG.E.U16 R19, desc[UR6][R4.64+0x4] ;  /* 0x0000040604137981 */ /* 0x000ea2000c1e1500 */
[----:B---3--:R-:W-:Y:S02]  /*07f0*/  HADD2.F32 R25, -RZ, R24.H0_H0 ;  /* 0x20000018ff197230 */ /* 0x008fe40000004100 */
[----:B----4-:R-:W-:Y:S02]  /*0800*/  HADD2.F32 R22, -RZ, R22.H0_H0 ;  /* 0x20000016ff167230 */ /* 0x010fe40000004100 */
[----:B-----5:R-:W-:-:S03]  /*0810*/  HADD2.F32 R17, -RZ, R17.H0_H0 ;  /* 0x20000011ff117230 */ /* 0x020fc60000004100 */
[----:B------:R-:W-:Y:S02]  /*0820*/  FFMA R20, R20, R22, R9 ;  /* 0x0000001614147223 */ /* 0x000fe40000000009 */
[----:B------:R-:W3:Y:S02]  /*0830*/  LDG.E.U16 R9, desc[UR6][R12.64+0x4] ;  /* 0x000004060c097981 */ /* 0x000ee4000c1e1500 */
[----:B------:R-:W-:Y:S02]  /*0840*/  FFMA R20, R25, R17, R20 ;  /* 0x0000001119147223 */ /* 0x000fe40000000014 */
[----:B------:R-:W4:Y:S04]  /*0850*/  LDG.E.U16 R22, desc[UR6][R12.64+0x6] ;  /* 0x000006060c167981 */ /* 0x000f28000c1e1500 */
[----:B------:R-:W5:Y:S01]  /*0860*/  LDG.E.U16 R17, desc[UR6][R4.64+0x6] ;  /* 0x0000060604117981 */ /* 0x000f62000c1e1500 */
[----:B--2---:R-:W-:-:S02]  /*0870*/  HADD2.F32 R19, -RZ, R19.H0_H0 ;  /* 0x20000013ff137230 */ /* 0x004fc40000004100 */
[----:B---3--:R-:W-:Y:S02]  /*0880*/  HADD2.F32 R9, -RZ, R9.H0_H0 ;  /* 0x20000009ff097230 */ /* 0x008fe40000004100 */
[----:B----4-:R-:W-:-:S03]  /*0890*/  HADD2.F32 R25, -RZ, R22.H0_H0 ;  /* 0x20000016ff197230 */ /* 0x010fc60000004100 */
[----:B------:R-:W-:Y:S01]  /*08a0*/  FFMA R20, R9, R19, R20 ;  /* 0x0000001309147223 */ /* 0x000fe20000000014 */
[----:B------:R-:W2:Y:S01]  /*08b0*/  LDG.E.U16 R22, desc[UR6][R12.64+0xa] ;  /* 0x00000a060c167981 */ /* 0x000ea2000c1e1500 */
[----:B-----5:R-:W-:-:S03]  /*08c0*/  HADD2.F32 R17, -RZ, R17.H0_H0 ;  /* 0x20000011ff117230 */ /* 0x020fc60000004100 */
[----:B------:R-:W3:Y:S04]  /*08d0*/  LDG.E.U16 R9, desc[UR6][R12.64+0x8] ;  /* 0x000008060c097981 */ /* 0x000ee8000c1e1500 */
[----:B------:R-:W4:Y:S01]  /*08e0*/  LDG.E.U16 R19, desc[UR6][R4.64+0x8] ;  /* 0x0000080604137981 */ /* 0x000f22000c1e1500 */
[----:B------:R-:W-:-:S03]  /*08f0*/  FFMA R20, R25, R17, R20 ;  /* 0x0000001119147223 */ /* 0x000fc60000000014 */
[----:B------:R-:W5:Y:S01]  /*0900*/  LDG.E.U16 R17, desc[UR6][R4.64+0xa] ;  /* 0x00000a0604117981 */ /* 0x000f62000c1e1500 */
[----:B--2---:R-:W-:-:S03]  /*0910*/  HADD2.F32 R25, -RZ, R22.H0_H0 ;  /* 0x20000016ff197230 */ /* 0x004fc60000004100 */
[----:B------:R-:W2:Y:S01]  /*0920*/  LDG.E.U16 R22, desc[UR6][R12.64+0xe] ;  /* 0x00000e060c167981 */ /* 0x000ea2000c1e1500 */
[----:B---3--:R-:W-:Y:S02]  /*0930*/  HADD2.F32 R9, -RZ, R9.H0_H0 ;  /* 0x20000009ff097230 */ /* 0x008fe40000004100 */
[----:B----4-:R-:W-:Y:S02]  /*0940*/  HADD2.F32 R19, -RZ, R19.H0_H0 ;  /* 0x20000013ff137230 */ /* 0x010fe40000004100 */
[----:B-----5:R-:W-:-:S03]  /*0950*/  HADD2.F32 R17, -RZ, R17.H0_H0 ;  /* 0x20000011ff117230 */ /* 0x020fc60000004100 */
[----:B------:R-:W-:Y:S02]  /*0960*/  FFMA R20, R9, R19, R20 ;  /* 0x0000001309147223 */ /* 0x000fe40000000014 */
        /* <DEDUP_REMOVED lines=23> */
[----:B------:R-:W5:Y:S04]  /*0ae0*/  LDG.E.U16 R17, desc[UR6][R4.64+0x16] ;  /* 0x0000160604117981 */ /* 0x000f68000c1e1500 */
[----:B------:R-:W5:Y:S01]  /*0af0*/  LDG.E.U16 R25, desc[UR6][R12.64+0x1e] ;  /* 0x00001e060c197981 */ /* 0x000f62000c1e1500 */
[----:B--2---:R-:W-:Y:S02]  /*0b00*/  HADD2.F32 R22, -RZ, R22.H0_H0 ;  /* 0x20000016ff167230 */ /* 0x004fe40000004100 */
[----:B---3--:R-:W-:Y:S02]  /*0b10*/  HADD2.F32 R9, -RZ, R9.H0_H0 ;  /* 0x20000009ff097230 */ /* 0x008fe40000004100 */
[----:B----4-:R-:W-:Y:S02]  /*0b20*/  HADD2.F32 R19, -RZ, R19.H0_H0 ;  /* 0x20000013ff137230 */ /* 0x010fe40000004100 */
[----:B-----5:R-:W-:-:S03]  /*0b30*/  HADD2.F32 R24, -RZ, R17.H0_H0 ;  /* 0x20000011ff187230 */ /* 0x020fc60000004100 */
[----:B------:R-:W-:Y:S01]  /*0b40*/  FFMA R19, R9, R19, R20 ;  /* 0x0000001309137223 */ /* 0x000fe20000000014 */
[----:B------:R-:W2:Y:S04]  /*0b50*/  LDG.E.U16 R17, desc[UR6][R4.64+0x18] ;  /* 0x0000180604117981 */ /* 0x000ea8000c1e1500 */
[----:B------:R-:W3:Y:S01]  /*0b60*/  LDG.E.U16 R9, desc[UR6][R12.64+0x18] ;  /* 0x000018060c097981 */ /* 0x000ee2000c1e1500 */
[----:B------:R-:W-:-:S03]  /*0b70*/  FFMA R24, R22, R24, R19 ;  /* 0x0000001816187223 */ /* 0x000fc60000000013 */
[----:B------:R-:W4:Y:S04]  /*0b80*/  LDG.E.U16 R20, desc[UR6][R12.64+0x1a] ;  /* 0x00001a060c147981 */ /* 0x000f28000c1e1500 */
[----:B------:R0:W5:Y:S04]  /*0b90*/  LDG.E.U16 R22, desc[UR6][R4.64+0x1a] ;  /* 0x00001a0604167981 */ /* 0x000168000c1e1500 */
[----:B------:R-:W5:Y:S01]  /*0ba0*/  LDG.E.U16 R19, desc[UR6][R12.64+0x1c] ;  /* 0x00001c060c137981 */ /* 0x000f62000c1e1500 */
[----:B------:R-:W-:-:S05]  /*0bb0*/  VIADD R18, R18, 0x10 ;  /* 0x0000001012127836 */ /* 0x000fca0000000000 */
[----:B------:R-:W-:Y:S01]  /*0bc0*/  ISETP.NE.AND P3, PT, R18, R7, PT ;  /* 0x000000071200720c */ /* 0x000fe20003f65270 */
[----:B------:R-:W-:Y:S02]  /*0bd0*/  HADD2.F32 R26, -RZ, R26.H0_H0 ;  /* 0x2000001aff1a7230 */ /* 0x000fe40000004100 */
[----:B0-----:R-:W-:Y:S02]  /*0be0*/  HADD2.F32 R4, -RZ, R25.H0_H0 ;  /* 0x20000019ff047230 */ /* 0x001fe40000004100 */
[----:B------:R-:W-:Y:S02]  /*0bf0*/  HADD2.F32 R27, -RZ, R27.H0_H0 ;  /* 0x2000001bff1b7230 */ /* 0x000fe40000004100 */
[----:B--2---:R-:W-:Y:S02]  /*0c00*/  HADD2.F32 R17, -RZ, R17.H0_H0 ;  /* 0x20000011ff117230 */ /* 0x004fe40000004100 */
[----:B---3--:R-:W-:Y:S02]  /*0c10*/  HADD2.F32 R9, -RZ, R9.H0_H0 ;  /* 0x20000009ff097230 */ /* 0x008fe40000004100 */
[----:B----4-:R-:W-:-:S03]  /*0c20*/  HADD2.F32 R20, -RZ, R20.H0_H0 ;  /* 0x20000014ff147230 */ /* 0x010fc60000004100 */
[----:B------:R-:W-:Y:S01]  /*0c30*/  FFMA R9, R9, R17, R24 ;  /* 0x0000001109097223 */ /* 0x000fe20000000018 */
[----:B-----5:R-:W-:Y:S02]  /*0c40*/  HADD2.F32 R22, -RZ, R22.H0_H0 ;  /* 0x20000016ff167230 */ /* 0x020fe40000004100 */
[----:B------:R-:W-:-:S03]  /*0c50*/  HADD2.F32 R24, -RZ, R19.H0_H0 ;  /* 0x20000013ff187230 */ /* 0x000fc60000004100 */
[----:B------:R-:W-:-:S04]  /*0c60*/  FFMA R9, R20, R22, R9 ;  /* 0x0000001614097223 */ /* 0x000fc80000000009 */
[----:B------:R-:W-:-:S04]  /*0c70*/  FFMA R9, R24, R26, R9 ;  /* 0x0000001a18097223 */ /* 0x000fc80000000009 */
[----:B------:R-:W-:Y:S01]  /*0c80*/  FFMA R9, R4, R27, R9 ;  /* 0x0000001b04097223 */ /* 0x000fe20000000009 */
[----:B------:R-:W-:Y:S06]  /*0c90*/  @P3 BRA `(.L_x_5) ;  /* 0xfffffff800a03947 */ /* 0x000fec000383ffff */
[----:B------:R-:W-:-:S07]  /*0ca0*/  MOV R17, R7 ;  /* 0x0000000700117202 */ /* 0x000fce0000000f00 */
.L_x_4:
[----:B------:R-:W-:-:S13]  /*0cb0*/  ISETP.NE.AND P3, PT, R11, RZ, PT ;  /* 0x000000ff0b00720c */ /* 0x000fda0003f65270 */
[----:B------:R-:W-:Y:S05]  /*0cc0*/  @!P3 BRA `(.L_x_6) ;  /* 0x0000000400a0b947 */ /* 0x000fea0003800000 */
[----:B------:R-:W-:Y:S01]  /*0cd0*/  ISETP.NE.AND P3, PT, R14, RZ, PT ;  /* 0x000000ff0e00720c */ /* 0x000fe20003f65270 */
[----:B------:R-:W-:-:S12]  /*0ce0*/  @!P1 BRA `(.L_x_7) ;  /* 0x0000000000bc9947 */ /* 0x000fd80003800000 */
[----:B------:R-:W0:Y:S01]  /*0cf0*/  LDCU.64 UR8, c[0x0][0x388] ;  /* 0x00007100ff0877ac */ /* 0x000e220008000a00 */
[C---:B------:R-:W-:Y:S01]  /*0d00*/  IADD3 R5, P4, PT, R17.reuse, R15, RZ ;  /* 0x0000000f11057210 */ /* 0x040fe20007f9e0ff */
[----:B------:R-:W-:-:S03]  /*0d10*/  IMAD.WIDE.U32 R12, R17, 0x2, R28 ;  /* 0x00000002110c7825 */ /* 0x000fc600078e001c */
[----:B------:R-:W-:Y:S02]  /*0d20*/  IADD3.X R18, PT, PT, RZ, R16, RZ, P4, !PT ;  /* 0x00000010ff127210 */ /* 0x000fe400027fe4ff */
[----:B------:R-:W2:Y:S04]  /*0d30*/  LDG.E.U16 R19, desc[UR6][R12.64] ;  /* 0x000000060c137981 */ /* 0x000ea8000c1e1500 */
[----:B------:R-:W3:Y:S01]  /*0d40*/  LDG.E.U16 R24, desc[UR6][R12.64+0x2] ;  /* 0x000002060c187981 */ /* 0x000ee2000c1e1500 */
[----:B0-----:R-:W-:-:S04]  /*0d50*/  LEA R4, P4, R5, UR8, 0x1 ;  /* 0x0000000805047c11 */ /* 0x001fc8000f8808ff */
[----:B------:R-:W-:-:S05]  /*0d60*/  LEA.HI.X R5, R5, UR9, R18, 0x1, P4 ;  /* 0x0000000905057c11 */ /* 0x000fca000a0f0c12 */
[----:B------:R-:W4:Y:S04]  /*0d70*/  LDG.E.U16 R22, desc[UR6][R4.64] ;  /* 0x0000000604167981 */ /* 0x000f28000c1e1500 */
[----:B------:R-:W5:Y:S04]  /*0d80*/  LDG.E.U16 R18, desc[UR6][R4.64+0x2] ;  /* 0x0000020604127981 */ /* 0x000f68000c1e1500 */
[----:B------:R-:W5:Y:S04]  /*0d90*/  LDG.E.U16 R26, desc[UR6][R4.64+0xa] ;  /* 0x00000a06041a7981 */ /* 0x000f68000c1e1500 */
[----:B------:R-:W5:Y:S04]  /*0da0*/  LDG.E.U16 R25, desc[UR6][R4.64+0xc] ;  /* 0x00000c0604197981 */ /* 0x000f68000c1e1500 */
[----:B------:R-:W5:Y:S01]  /*0db0*/  LDG.E.U16 R27, desc[UR6][R4.64+0xe] ;  /* 0x00000e06041b7981 */ /* 0x000f62000c1e1500 */
[----:B--2---:R-:W-:-:S02]  /*0dc0*/  HADD2.F32 R20, -RZ, R19.H0_H0 ;  /* 0x20000013ff147230 */ /* 0x004fc40000004100 */
[----:B---3--:R-:W-:Y:S02]  /*0dd0*/  HADD2.F32 R19, -RZ, R24.H0_H0 ;  /* 0x20000018ff137230 */ /* 0x008fe40000004100 */
[----:B------:R-:W2:Y:S01]  /*0de0*/  LDG.E.U16 R24, desc[UR6][R12.64+0xe] ;  /* 0x00000e060c187981 */ /* 0x000ea2000c1e1500 */
[----:B----4-:R-:W-:Y:S02]  /*0df0*/  HADD2.F32 R22, -RZ, R22.H0_H0 ;  /* 0x20000016ff167230 */ /* 0x010fe40000004100 */
[----:B-----5:R-:W-:-:S03]  /*0e00*/  HADD2.F32 R18, -RZ, R18.H0_H0 ;  /* 0x20000012ff127230 */ /* 0x020fc60000004100 */
[----:B------:R-:W-:Y:S02]  /*0e10*/  FFMA R20, R20, R22, R9 ;  /* 0x0000001614147223 */ /* 0x000fe40000000009 */
[----:B------:R-:W3:Y:S04]  /*0e20*/  LDG.E.U16 R9, desc[UR6][R12.64+0x4] ;  /* 0x000004060c097981 */ /* 0x000ee8000c1e1500 */
[----:B------:R-:W4:Y:S01]  /*0e30*/  LDG.E.U16 R22, desc[UR6][R4.64+0x4] ;  /* 0x0000040604167981 */ /* 0x000f22000c1e1500 */
[----:B------:R-:W-:-:S03]  /*0e40*/  FFMA R18, R19, R18, R20 ;  /* 0x0000001213127223 */ /* 0x000fc60000000014 */
[----:B------:R-:W5:Y:S04]  /*0e50*/  LDG.E.U16 R19, desc[UR6][R12.64+0x6] ;  /* 0x000006060c137981 */ /* 0x000f68000c1e1500 */
[----:B------:R-:W2:Y:S01]  /*0e60*/  LDG.E.U16 R20, desc[UR6][R4.64+0x6] ;  /* 0x0000060604147981 */ /* 0x000ea2000c1e1500 */
[----:B---3--:R-:W-:Y:S02]  /*0e70*/  HADD2.F32 R9, -RZ, R9.H0_H0 ;  /* 0x20000009ff097230 */ /* 0x008fe40000004100 */
[----:B----4-:R-:W-:Y:S02]  /*0e80*/  HADD2.F32 R22, -RZ, R22.H0_H0 ;  /* 0x20000016ff167230 */ /* 0x010fe40000004100 */
[----:B-----5:R-:W-:-:S03]  /*0e90*/  HADD2.F32 R19, -RZ, R19.H0_H0 ;  /* 0x20000013ff137230 */ /* 0x020fc60000004100 */
[----:B------:R-:W-:Y:S02]  /*0ea0*/  FFMA R22, R9, R22, R18 ;  /* 0x0000001609167223 */ /* 0x000fe40000000012 */
[----:B------:R-:W3:Y:S01]  /*0eb0*/  LDG.E.U16 R9, desc[UR6][R12.64+0x8] ;  /* 0x000008060c097981 */ /* 0x000ee2000c1e1500 */
[----:B--2---:R-:W-:-:S03]  /*0ec0*/  HADD2.F32 R20, -RZ, R20.H0_H0 ;  /* 0x20000014ff147230 */ /* 0x004fc60000004100 */
[----:B------:R-:W2:Y:S02]  /*0ed0*/  LDG.E.U16 R18, desc[UR6][R4.64+0x8] ;  /* 0x0000080604127981 */ /* 0x000ea4000c1e1500 */
[----:B------:R-:W-:Y:S02]  /*0ee0*/  FFMA R22, R19, R20, R22 ;  /* 0x0000001413167223 */ /* 0x000fe40000000016 */
[----:B------:R-:W4:Y:S04]  /*0ef0*/  LDG.E.U16 R19, desc[UR6][R12.64+0xa] ;  /* 0x00000a060c137981 */ /* 0x000f28000c1e1500 */
[----:B------:R-:W5:Y:S01]  /*0f00*/  LDG.E.U16 R20, desc[UR6][R12.64+0xc] ;  /* 0x00000c060c147981 */ /* 0x000f62000c1e1500 */
[----:B------:R-:W-:Y:S02]  /*0f10*/  HADD2.F32 R26, -RZ, R26.H0_H0 ;  /* 0x2000001aff1a7230 */ /* 0x000fe40000004100 */
[----:B------:R-:W-:-:S02]  /*0f20*/  HADD2.F32 R25, -RZ, R25.H0_H0 ;  /* 0x20000019ff197230 */ /* 0x000fc40000004100 */
[----:B------:R-:W-:Y:S02]  /*0f30*/  HADD2.F32 R24, -RZ, R24.H0_H0 ;  /* 0x20000018ff187230 */ /* 0x000fe40000004100 */
[----:B------:R-:W-:Y:S01]  /*0f40*/  HADD2.F32 R27, -RZ, R27.H0_H0 ;  /* 0x2000001bff1b7230 */ /* 0x000fe20000004100 */
[----:B------:R-:W-:Y:S01]  /*0f50*/  IADD3 R17, PT, PT, R17, 0x8, RZ ;  /* 0x0000000811117810 */ /* 0x000fe20007ffe0ff */
[----:B---3--:R-:W-:Y:S02]  /*0f60*/  HADD2.F32 R9, -RZ, R9.H0_H0 ;  /* 0x20000009ff097230 */ /* 0x008fe40000004100 */
[----:B--2---:R-:W-:-:S05]  /*0f70*/  HADD2.F32 R18, -RZ, R18.H0_H0 ;  /* 0x20000012ff127230 */ /* 0x004fca0000004100 */
[----:B------:R-:W-:Y:S01]  /*0f80*/  FFMA R9, R9, R18, R22 ;  /* 0x0000001209097223 */ /* 0x000fe20000000016 */
[----:B----4-:R-:W-:Y:S02]  /*0f90*/  HADD2.F32 R18, -RZ, R19.H0_H0 ;  /* 0x20000013ff127230 */ /* 0x010fe40000004100 */
[----:B-----5:R-:W-:-:S03]  /*0fa0*/  HADD2.F32 R20, -RZ, R20.H0_H0 ;  /* 0x20000014ff147230 */ /* 0x020fc60000004100 */
[----:B------:R-:W-:-:S04]  /*0fb0*/  FFMA R9, R18, R26, R9 ;  /* 0x0000001a12097223 */ /* 0x000fc80000000009 */
[----:B------:R-:W-:-:S04]  /*0fc0*/  FFMA R9, R20, R25, R9 ;  /* 0x0000001914097223 */ /* 0x000fc80000000009 */
[----:B------:R-:W-:-:S07]  /*0fd0*/  FFMA R9, R24, R27, R9 ;  /* 0x0000001b18097223 */ /* 0x000fce0000000009 */
.L_x_7:
        /* <DEDUP_REMOVED lines=8> */
[----:B------:R-:W3:Y:S04]  /*1060*/  LDG.E.U16 R19, desc[UR6][R12.64+0x4] ;  /* 0x000004060c137981 */ /* 0x000ee8000c1e1500 */
[----:B------:R-:W4:Y:S01]  /*1070*/  LDG.E.U16 R22, desc[UR6][R12.64+0x6] ;  /* 0x000006060c167981 */ /* 0x000f22000c1e1500 */
[----:B0-----:R-:W-:-:S04]  /*1080*/  LEA R4, P4, R5, UR8, 0x1 ;  /* 0x0000000805047c11 */ /* 0x001fc8000f8808ff */
[----:B------:R-:W-:Y:S02]  /*1090*/  LEA.HI.X R5, R5, UR9, R18, 0x1, P4 ;  /* 0x0000000905057c11 */ /* 0x000fe4000a0f0c12 */
[----:B------:R-:W5:Y:S04]  /*10a0*/  LDG.E.U16 R18, desc[UR6][R12.64+0x2] ;  /* 0x000002060c127981 */ /* 0x000f68000c1e1500 */
[----:B------:R-:W3:Y:S04]  /*10b0*/  LDG.E.U16 R20, desc[UR6][R4.64] ;  /* 0x0000000604147981 */ /* 0x000ee8000c1e1500 */
[----:B------:R-:W4:Y:S04]  /*10c0*/  LDG.E.U16 R25, desc[UR6][R4.64+0x2] ;  /* 0x0000020604197981 */ /* 0x000f28000c1e1500 */
[----:B------:R-:W5:Y:S04]  /*10d0*/  LDG.E.U16 R24, desc[UR6][R4.64+0x4] ;  /* 0x0000040604187981 */ /* 0x000f68000c1e1500 */
[----:B------:R-:W5:Y:S01]  /*10e0*/  LDG.E.U16 R26, desc[UR6][R4.64+0x6] ;  /* 0x00000606041a7981 */ /* 0x000f62000c1e1500 */
[----:B------:R-:W-:Y:S01]  /*10f0*/  IADD3 R17, PT, PT, R17, 0x4, RZ ;  /* 0x0000000411117810 */ /* 0x000fe20007ffe0ff */
[----:B--2---:R-:W-:-:S02]  /*1100*/  HADD2.F32 R30, -RZ, R27.H0_H0 ;  /* 0x2000001bff1e7230 */ /* 0x004fc40000004100 */
[----:B---3--:R-:W-:Y:S02]  /*1110*/  HADD2.F32 R20, -RZ, R20.H0_H0 ;  /* 0x20000014ff147230 */ /* 0x008fe40000004100 */
[----:B----4-:R-:W-:-:S03]  /*1120*/  HADD2.F32 R25, -RZ, R25.H0_H0 ;  /* 0x20000019ff197230 */ /* 0x010fc60000004100 */
[----:B------:R-:W-:Y:S01]  /*1130*/  FFMA R20, R30, R20, R9 ;  /* 0x000000141e147223 */ /* 0x000fe20000000009 */
[----:B-----5:R-:W-:Y:S02]  /*1140*/  HADD2.F32 R9, -RZ, R18.H0_H0 ;  /* 0x20000012ff097230 */ /* 0x020fe40000004100 */
[----:B------:R-:W-:Y:S02]  /*1150*/  HADD2.F32 R18, -RZ, R19.H0_H0 ;  /* 0x20000013ff127230 */ /* 0x000fe40000004100 */
[----:B------:R-:W-:Y:S02]  /*1160*/  HADD2.F32 R24, -RZ, R24.H0_H0 ;  /* 0x20000018ff187230 */ /* 0x000fe40000004100 */
[----:B------:R-:W-:Y:S01]  /*1170*/  FFMA R9, R9, R25, R20 ;  /* 0x0000001909097223 */ /* 0x000fe20000000014 */
[----:B------:R-:W-:Y:S02]  /*1180*/  HADD2.F32 R22, -RZ, R22.H0_H0 ;  /* 0x20000016ff167230 */ /* 0x000fe40000004100 */
[----:B------:R-:W-:-:S02]  /*1190*/  HADD2.F32 R26, -RZ, R26.H0_H0 ;  /* 0x2000001aff1a7230 */ /* 0x000fc40000004100 */
[----:B------:R-:W-:-:S04]  /*11a0*/  FFMA R9, R18, R24, R9 ;  /* 0x0000001812097223 */ /* 0x000fc80000000009 */
[----:B------:R-:W-:-:S07]  /*11b0*/  FFMA R9, R22, R26, R9 ;  /* 0x0000001a16097223 */ /* 0x000fce0000000009 */
.L_x_8:
[----:B------:R-:W-:Y:S05]  /*11c0*/  @!P3 BRA `(.L_x_6) ;  /* 0x000000000060b947 */ /* 0x000fea0003800000 */
[----:B------:R-:W0:Y:S01]  /*11d0*/  LDCU.64 UR8, c[0x0][0x388] ;  /* 0x00007100ff0877ac */ /* 0x000e220008000a00 */
[C---:B------:R-:W-:Y:S01]  /*11e0*/  IADD3 R15, P3, PT, R17.reuse, R15, RZ ;  /* 0x0000000f110f7210 */ /* 0x040fe20007f7e0ff */
[----:B------:R-:W-:-:S04]  /*11f0*/  IMAD.WIDE.U32 R12, R17, 0x2, R28 ;  /* 0x00000002110c7825 */ /* 0x000fc800078e001c */
[----:B------:R-:W-:Y:S01]  /*1200*/  IMAD.X R16, RZ, RZ, R16, P3 ;  /* 0x000000ffff107224 */ /* 0x000fe200018e0610 */
[----:B0-----:R-:W-:-:S04]  /*1210*/  LEA R4, P3, R15, UR8, 0x1 ;  /* 0x000000080f047c11 */ /* 0x001fc8000f8608ff */
[----:B------:R-:W-:Y:S02]  /*1220*/  LEA.HI.X R5, R15, UR9, R16, 0x1, P3 ;  /* 0x000000090f057c11 */ /* 0x000fe400098f0c10 */
[----:B------:R-:W2:Y:S04]  /*1230*/  LDG.E.U16 R15, desc[UR6][R12.64] ;  /* 0x000000060c0f7981 */ /* 0x000ea8000c1e1500 */
[----:B------:R-:W3:Y:S01]  /*1240*/  LDG.E.U16 R17, desc[UR6][R4.64] ;  /* 0x0000000604117981 */ /* 0x000ee2000c1e1500 */
[----:B------:R-:W-:Y:S01]  /*1250*/  ISETP.NE.AND P3, PT, R8, 0x1, PT ;  /* 0x000000010800780c */ /* 0x000fe20003f65270 */
[----:B--2---:R-:W-:Y:S02]  /*1260*/  HADD2.F32 R16, -RZ, R15.H0_H0 ;  /* 0x2000000fff107230 */ /* 0x004fe40000004100 */
[----:B---3--:R-:W-:-:S05]  /*1270*/  HADD2.F32 R17, -RZ, R17.H0_H0 ;  /* 0x20000011ff117230 */ /* 0x008fca0000004100 */
[----:B------:R-:W-:-:S05]  /*1280*/  FFMA R9, R16, R17, R9 ;  /* 0x0000001110097223 */ /* 0x000fca0000000009 */
[----:B------:R-:W-:Y:S05]  /*1290*/  @!P3 BRA `(.L_x_6) ;  /* 0x00000000002cb947 */ /* 0x000fea0003800000 */
[----:B------:R-:W-:Y:S01]  /*12a0*/  ISETP.NE.AND P3, PT, R8, 0x2, PT ;  /* 0x000000020800780c */ /* 0x000fe20003f65270 */
[----:B------:R-:W2:Y:S04]  /*12b0*/  LDG.E.U16 R15, desc[UR6][R12.64+0x2] ;  /* 0x000002060c0f7981 */ /* 0x000ea8000c1e1500 */
[----:B------:R-:W3:Y:S08]  /*12c0*/  LDG.E.U16 R17, desc[UR6][R4.64+0x2] ;  /* 0x0000020604117981 */ /* 0x000ef0000c1e1500 */
[----:B------:R-:W4:Y:S04]  /*12d0*/  @P3 LDG.E.U16 R18, desc[UR6][R12.64+0x4] ;  /* 0x000004060c123981 */ /* 0x000f28000c1e1500 */
[----:B------:R-:W5:Y:S01]  /*12e0*/  @P3 LDG.E.U16 R19, desc[UR6][R4.64+0x4] ;  /* 0x0000040604133981 */ /* 0x000f62000c1e1500 */
[----:B--2---:R-:W-:-:S02]  /*12f0*/  HADD2.F32 R16, -RZ, R15.H0_H0 ;  /* 0x2000000fff107230 */ /* 0x004fc40000004100 */
[----:B---3--:R-:W-:-:S05]  /*1300*/  HADD2.F32 R17, -RZ, R17.H0_H0 ;  /* 0x20000011ff117230 */ /* 0x008fca0000004100 */
[----:B------:R-:W-:Y:S01]  /*1310*/  FFMA R9, R16, R17, R9 ;  /* 0x0000001110097223 */ /* 0x000fe20000000009 */
[----:B----4-:R-:W-:Y:S02]  /*1320*/  @P3 HADD2.F32 R18, -RZ, R18.H0_H0 ;  /* 0x20000012ff123230 */ /* 0x010fe40000004100 */
[----:B-----5:R-:W-:-:S05]  /*1330*/  @P3 HADD2.F32 R19, -RZ, R19.H0_H0 ;  /* 0x20000013ff133230 */ /* 0x020fca0000004100 */
[----:B------:R-:W-:-:S07]  /*1340*/  @P3 FFMA R9, R18, R19, R9 ;  /* 0x0000001312093223 */ /* 0x000fce0000000009 */
.L_x_6:
[----:B------:R-:W0:Y:S02]  /*1350*/  LDCU UR5, c[0x0][0x3b0] ;  /* 0x00007600ff0577ac */ /* 0x000e240008000800 */
[----:B0-----:R-:W-:-:S05]  /*1360*/  FMUL R4, R9, UR5 ;  /* 0x0000000509047c20 */ /* 0x001fca0008400000 */
[----:B------:R-:W-:-:S04]  /*1370*/  FSETP.GT.AND P3, PT, R4, R23, PT ;  /* 0x000000170400720b */ /* 0x000fc80003f64000 */
[----:B------:R-:W-:-:S09]  /*1380*/  FSEL R23, R4, R23, P3 ;  /* 0x0000001704177208 */ /* 0x000fd20001800000 */
.L_x_3:
[----:B------:R-:W-:Y:S05]  /*1390*/  BSYNC.RECONVERGENT B0 ;  /* 0x0000000000007941 */ /* 0x000fea0003800200 */
.L_x_2:
[----:B------:R-:W0:Y:S01]  /*13a0*/  LDC R4, c[0x0][0x3a8] ;  /* 0x0000ea00ff047b82 */ /* 0x000e220000000800 */
[----:B------:R-:W-:-:S06]  /*13b0*/  UIADD3 UR4, UPT, UPT, UR4, 0x1, URZ ;  /* 0x0000000104047890 */ /* 0x000fcc000fffe0ff */
[----:B0-----:R-:W-:-:S13]  /*13c0*/  ISETP.NE.AND P3, PT, R4, UR4, PT ;  /* 0x0000000404007c0c */ /* 0x001fda000bf65270 */
[----:B------:R-:W-:Y:S05]  /*13d0*/  @!P3 BRA `(.L_x_0) ;  /* 0x0000000000c0b947 */ /* 0x000fea0003800000 */
[----:B------:R-:W-:Y:S05]  /*13e0*/  BRA `(.L_x_9) ;  /* 0xfffffff000907947 */ /* 0x000fea000383ffff */
.L_x_1:
[C---:B------:R-:W-:Y:S01]  /*13f0*/  ISETP.GE.U32.AND P1, PT, R4.reuse, 0x4, PT ;  /* 0x000000040400780c */ /* 0x040fe20003f26070 */
[----:B------:R-:W-:Y:S01]  /*1400*/  HFMA2 R5, -RZ, RZ, 0, 0 ;  /* 0x00000000ff057431 */ /* 0x000fe200000001ff */
[----:B------:R-:W-:Y:S02]  /*1410*/  LOP3.LUT R11, R4, 0x3, RZ, 0xc0, !PT ;  /* 0x00000003040b7812 */ /* 0x000fe400078ec0ff */
[----:B------:R-:W-:Y:S02]  /*1420*/  MOV R23, 0xff800000 ;  /* 0xff80000000177802 */ /* 0x000fe40000000f00 */
[----:B------:R-:W-:-:S07]  /*1430*/  ISETP.NE.AND P0, PT, R11, RZ, PT ;  /* 0x000000ff0b00720c */ /* 0x000fce0003f05270 */
[----:B------:R-:W-:Y:S06]  /*1440*/  @!P1 BRA `(.L_x_10) ;  /* 0x00000000006c9947 */ /* 0x000fec0003800000 */
[----:B------:R-:W0:Y:S01]  /*1450*/  LDCU.64 UR4, c[0x0][0x3b0] ;  /* 0x00007600ff0477ac */ /* 0x000e220008000a00 */
[----:B------:R-:W-:Y:S02]  /*1460*/  LOP3.LUT R5, R4, 0x7ffffffc, RZ, 0xc0, !PT ;  /* 0x7ffffffc04057812 */ /* 0x000fe400078ec0ff */
[----:B------:R-:W-:Y:S02]  /*1470*/  MOV R23, 0xff800000 ;  /* 0xff80000000177802 */ /* 0x000fe40000000f00 */
[----:B0-----:R-:W-:Y:S01]  /*1480*/  ISETP.NE.AND P1, PT, RZ, UR5, PT ;  /* 0x00000005ff007c0c */ /* 0x001fe2000bf25270 */
[----:B------:R-:W-:Y:S01]  /*1490*/  FMUL R2, RZ, UR4 ;  /* 0x00000004ff027c20 */ /* 0x000fe20008400000 */
[----:B------:R-:W-:-:S11]  /*14a0*/  UMOV UR4, URZ ;  /* 0x000000ff00047c82 */ /* 0x000fd60008000000 */
.L_x_11:
[-C--:B------:R-:W-:Y:S01]  /*14b0*/  FSETP.GT.AND P3, PT, R2, R23.reuse, PT ;  /* 0x000000170200720b */ /* 0x080fe20003f64000 */
[----:B------:R-:W-:Y:S02]  /*14c0*/  UIADD3 UR5, UPT, UPT, UR4, 0x2, URZ ;  /* 0x0000000204057890 */ /* 0x000fe4000fffe0ff */
[----:B------:R-:W-:Y:S02]  /*14d0*/  ISETP.LT.AND P2, PT, R6, UR4, PT ;  /* 0x0000000406007c0c */ /* 0x000fe4000bf41270 */
[----:B------:R-:W-:-:S04]  /*14e0*/  FSEL R7, R2, R23, P3 ;  /* 0x0000001702077208 */ /* 0x000fc80001800000 */
[----:B------:R-:W-:Y:S02]  /*14f0*/  @P1 FSEL R7, R23, R7, P2 ;  /* 0x0000000717071208 */ /* 0x000fe40001000000 */
[----:B------:R-:W-:Y:S02]  /*1500*/  ISETP.LE.AND P2, PT, R6, UR4, PT ;  /* 0x0000000406007c0c */ /* 0x000fe4000bf43270 */
[----:B------:R-:W-:-:S04]  /*1510*/  FSETP.GT.AND P3, PT, R2, R7, PT ;  /* 0x000000070200720b */ /* 0x000fc80003f64000 */
[----:B------:R-:W-:-:S04]  /*1520*/  FSEL R9, R2, R7, P3 ;  /* 0x0000000702097208 */ /* 0x000fc80001800000 */
[----:B------:R-:W-:Y:S02]  /*1530*/  @P1 FSEL R9, R7, R9, P2 ;  /* 0x0000000907091208 */ /* 0x000fe40001000000 */
[----:B------:R-:W-:Y:S01]  /*1540*/  ISETP.LT.AND P2, PT, R6, UR5, PT ;  /* 0x0000000506007c0c */ /* 0x000fe2000bf41270 */
[----:B------:R-:W-:Y:S01]  /*1550*/  UIADD3 UR5, UPT, UPT, UR4, 0x3, URZ ;  /* 0x0000000304057890 */ /* 0x000fe2000fffe0ff */
[----:B------:R-:W-:Y:S01]  /*1560*/  FSETP.GT.AND P3, PT, R2, R9, PT ;  /* 0x000000090200720b */ /* 0x000fe20003f64000 */
[----:B------:R-:W-:-:S03]  /*1570*/  UIADD3 UR4, UPT, UPT, UR4, 0x4, URZ ;  /* 0x0000000404047890 */ /* 0x000fc6000fffe0ff */
[----:B------:R-:W-:-:S03]  /*1580*/  FSEL R7, R2, R9, P3 ;  /* 0x0000000902077208 */ /* 0x000fc60001800000 */
[----:B------:R-:W-:Y:S02]  /*1590*/  ISETP.NE.AND P4, PT, R5, UR4, PT ;  /* 0x0000000405007c0c */ /* 0x000fe4000bf85270 */
[----:B------:R-:W-:Y:S02]  /*15a0*/  @P1 FSEL R7, R9, R7, P2 ;  /* 0x0000000709071208 */ /* 0x000fe40001000000 */
[----:B------:R-:W-:Y:S02]  /*15b0*/  ISETP.LT.AND P2, PT, R6, UR5, PT ;  /* 0x0000000506007c0c */ /* 0x000fe4000bf41270 */
[----:B------:R-:W-:-:S04]  /*15c0*/  FSETP.GT.AND P3, PT, R2, R7, PT ;  /* 0x000000070200720b */ /* 0x000fc80003f64000 */
[----:B------:R-:W-:-:S04]  /*15d0*/  FSEL R23, R2, R7, P3 ;  /* 0x0000000702177208 */ /* 0x000fc80001800000 */
[----:B------:R-:W-:Y:S01]  /*15e0*/  @P1 FSEL R23, R7, R23, P2 ;  /* 0x0000001707171208 */ /* 0x000fe20001000000 */
[----:B------:R-:W-:Y:S06]  /*15f0*/  @P4 BRA `(.L_x_11) ;  /* 0xfffffffc00ac4947 */ /* 0x000fec000383ffff */
.L_x_10:
[----:B------:R-:W-:Y:S05]  /*1600*/  @!P0 BRA `(.L_x_0) ;  /* 0x0000000000348947 */ /* 0x000fea0003800000 */
[----:B------:R-:W0:Y:S02]  /*1610*/  LDCU.64 UR4, c[0x0][0x3b0] ;  /* 0x00007600ff0477ac */ /* 0x000e240008000a00 */
[----:B0-----:R-:W-:Y:S01]  /*1620*/  ISETP.NE.AND P2, PT, RZ, UR5, PT ;  /* 0x00000005ff007c0c */ /* 0x001fe2000bf45270 */
[----:B------:R-:W-:Y:S01]  /*1630*/  FMUL R2, RZ, UR4 ;  /* 0x00000004ff027c20 */ /* 0x000fe20008400000 */
[----:B------:R-:W-:-:S11]  /*1640*/  UMOV UR4, URZ ;  /* 0x000000ff00047c82 */ /* 0x000fd60008000000 */
.L_x_12:
[----:B------:R-:W-:Y:S01]  /*1650*/  UIADD3 UR4, UPT, UPT, UR4, 0x1, URZ ;  /* 0x0000000104047890 */ /* 0x000fe2000fffe0ff */
[CC--:B------:R-:W-:Y:S02]  /*1660*/  FSETP.GT.AND P1, PT, R2.reuse, R23.reuse, PT ;  /* 0x000000170200720b */ /* 0x0c0fe40003f24000 */
[----:B------:R-:W-:Y:S02]  /*1670*/  ISETP.GT.AND P0, PT, R5, R6, PT ;  /* 0x000000060500720c */ /* 0x000fe40003f04270 */
[----:B------:R-:W-:Y:S02]  /*1680*/  FSEL R8, R2, R23, P1 ;  /* 0x0000001702087208 */ /* 0x000fe40000800000 */
[----:B------:R-:W-:Y:S02]  /*1690*/  ISETP.NE.AND P1, PT, R11, UR4, PT ;  /* 0x000000040b007c0c */ /* 0x000fe4000bf25270 */
[----:B------:R-:W-:Y:S02]  /*16a0*/  @P2 FSEL R8, R23, R8, P0 ;  /* 0x0000000817082208 */ /* 0x000fe40000000000 */
[----:B------:R-:W-:-:S02]  /*16b0*/  IADD3 R5, PT, PT, R5, 0x1, RZ ;  /* 0x0000000105057810 */ /* 0x000fc40007ffe0ff */
[----:B------:R-:W-:-:S07]  /*16c0*/  MOV R23, R8 ;  /* 0x0000000800177202 */ /* 0x000fce0000000f00 */
[----:B------:R-:W-:Y:S05]  /*16d0*/  @P1 BRA `(.L_x_12) ;  /* 0xfffffffc00dc1947 */ /* 0x000fea000383ffff */
.L_x_0:
[----:B------:R-:W0:Y:S02]  /*16e0*/  LDC R8, c[0x0][0x3ac] ;  /* 0x0000eb00ff087b82 */ /* 0x000e240000000800 */
[C---:B0-----:R-:W-:Y:S01]  /*16f0*/  ISETP.GE.AND P0, PT, R8.reuse, 0x1, PT ;  /* 0x000000010800780c */ /* 0x041fe20003f06270 */
[----:B------:R-:W-:-:S12]  /*1700*/  VIADD R2, R8, 0xffffffff ;  /* 0xffffffff08027836 */ /* 0x000fd80000000000 */
[----:B------:R-:W-:Y:S05]  /*1710*/  @!P0 BRA `(.L_x_13) ;  /* 0x0000000000c08947 */ /* 0x000fea0003800000 */
[----:B------:R-:W-:Y:S01]  /*1720*/  ISETP.GE.U32.AND P1, PT, R2, 0xf, PT ;  /* 0x0000000f0200780c */ /* 0x000fe20003f26070 */
[----:B------:R-:W-:Y:S01]  /*1730*/  HFMA2 R2, -RZ, RZ, 0, 0 ;  /* 0x00000000ff027431 */ /* 0x000fe200000001ff */
[----:B------:R-:W-:-:S04]  /*1740*/  LOP3.LUT R7, R8, 0xf, RZ, 0xc0, !PT ;  /* 0x0000000f08077812 */ /* 0x000fc800078ec0ff */
[----:B------:R-:W-:-:S07]  /*1750*/  ISETP.NE.AND P2, PT, R7, RZ, PT ;  /* 0x000000ff0700720c */ /* 0x000fce0003f45270 */
[----:B------:R-:W-:Y:S06]  /*1760*/  @!P1 BRA `(.L_x_14) ;  /* 0x0000000000289947 */ /* 0x000fec0003800000 */
[----:B------:R-:W-:Y:S02]  /*1770*/  LOP3.LUT R2, R8, 0x7ffffff0, RZ, 0xc0, !PT ;  /* 0x7ffffff008027812 */ /* 0x000fe400078ec0ff */
[----:B------:R-:W-:-:S07]  /*1780*/  MOV R5, RZ ;  /* 0x000000ff00057202 */ /* 0x000fce0000000f00 */
.L_x_15:
[C---:B0-----:R-:W-:Y:S02]  /*1790*/  LEA R6, R5.reuse, R1, 0x2 ;  /* 0x0000000105067211 */ /* 0x041fe400078e10ff */
[----:B------:R-:W-:-:S03]  /*17a0*/  IADD3 R5, PT, PT, R5, 0x10, RZ ;  /* 0x0000001005057810 */ /* 0x000fc60007ffe0ff */
[----:B------:R0:W-:Y:S01]  /*17b0*/  STL.128 [R6], RZ ;  /* 0x000000ff06007387 */ /* 0x0001e20000100c00 */
[----:B------:R-:W-:-:S03]  /*17c0*/  ISETP.NE.AND P1, PT, R5, R2, PT ;  /* 0x000000020500720c */ /* 0x000fc60003f25270 */
[----:B------:R0:W-:Y:S04]  /*17d0*/  STL.128 [R6+0x10], RZ ;  /* 0x000010ff06007387 */ /* 0x0001e80000100c00 */
[----:B------:R0:W-:Y:S04]  /*17e0*/  STL.128 [R6+0x20], RZ ;  /* 0x000020ff06007387 */ /* 0x0001e80000100c00 */
[----:B------:R0:W-:Y:S02]  /*17f0*/  STL.128 [R6+0x30], RZ ;  /* 0x000030ff06007387 */ /* 0x0001e40000100c00 */
[----:B------:R-:W-:Y:S05]  /*1800*/  @P1 BRA `(.L_x_15) ;  /* 0xfffffffc00e01947 */ /* 0x000fea000383ffff */
.L_x_14:
[----:B------:R-:W-:Y:S05]  /*1810*/  @!P2 BRA `(.L_x_13) ;  /* 0x000000000080a947 */ /* 0x000fea0003800000 */
[----:B------:R-:W-:Y:S02]  /*1820*/  ISETP.GE.U32.AND P1, PT, R7, 0x8, PT ;  /* 0x000000080700780c */ /* 0x000fe40003f26070 */
[----:B0-----:R-:W-:-:S04]  /*1830*/  LOP3.LUT R6, R8, 0x7, RZ, 0xc0, !PT ;  /* 0x0000000708067812 */ /* 0x001fc800078ec0ff */
[----:B------:R-:W-:-:S07]  /*1840*/  ISETP.NE.AND P2, PT, R6, RZ, PT ;  /* 0x000000ff0600720c */ /* 0x000fce0003f45270 */
[----:B------:R-:W-:Y:S06]  /*1850*/  @!P1 BRA `(.L_x_16) ;  /* 0x0000000000289947 */ /* 0x000fec0003800000 */
[C---:B------:R-:W-:Y:S01]  /*1860*/  LEA R5, R2.reuse, R1, 0x2 ;  /* 0x0000000102057211 */ /* 0x040fe200078e10ff */
[----:B------:R-:W-:-:S04]  /*1870*/  VIADD R2, R2, 0x8 ;  /* 0x0000000802027836 */ /* 0x000fc80000000000 */
[----:B------:R0:W-:Y:S04]  /*1880*/  STL [R5], RZ ;  /* 0x000000ff05007387 */ /* 0x0001e80000100800 */
[----:B------:R0:W-:Y:S04]  /*1890*/  STL [R5+0x4], RZ ;  /* 0x000004ff05007387 */ /* 0x0001e80000100800 */
[----:B------:R0:W-:Y:S04]  /*18a0*/  STL [R5+0x8], RZ ;  /* 0x000008ff05007387 */ /* 0x0001e80000100800 */
[----:B------:R0:W-:Y:S04]  /*18b0*/  STL [R5+0xc], RZ ;  /* 0x00000cff05007387 */ /* 0x0001e80000100800 */
[----:B------:R0:W-:Y:S04]  /*18c0*/  STL [R5+0x10], RZ ;  /* 0x000010ff05007387 */ /* 0x0001e80000100800 */
[----:B------:R0:W-:Y:S04]  /*18d0*/  STL [R5+0x14], RZ ;  /* 0x000014ff05007387 */ /* 0x0001e80000100800 */
[----:B------:R0:W-:Y:S04]  /*18e0*/  STL [R5+0x18], RZ ;  /* 0x000018ff05007387 */ /* 0x0001e80000100800 */
[----:B------:R0:W-:Y:S02]  /*18f0*/  STL [R5+0x1c], RZ ;  /* 0x00001cff05007387 */ /* 0x0001e40000100800 */
.L_x_16:
[----:B------:R-:W-:Y:S05]  /*1900*/  @!P2 BRA `(.L_x_13) ;  /* 0x000000000044a947 */ /* 0x000fea0003800000 */
[----:B------:R-:W-:Y:S02]  /*1910*/  ISETP.GE.U32.AND P1, PT, R6, 0x4, PT ;  /* 0x000000040600780c */ /* 0x000fe40003f26070 */
[----:B------:R-:W-:-:S04]  /*1920*/  LOP3.LUT R6, R8, 0x3, RZ, 0xc0, !PT ;  /* 0x0000000308067812 */ /* 0x000fc800078ec0ff */
[----:B------:R-:W-:-:S07]  /*1930*/  ISETP.NE.AND P2, PT, R6, RZ, PT ;  /* 0x000000ff0600720c */ /* 0x000fce0003f45270 */
[C---:B0-----:R-:W-:Y:S02]  /*1940*/  @P1 LEA R5, R2.reuse, R1, 0x2 ;  /* 0x0000000102051211 */ /* 0x041fe400078e10ff */
[----:B------:R-:W-:-:S03]  /*1950*/  @P1 IADD3 R2, PT, PT, R2, 0x4, RZ ;  /* 0x0000000402021810 */ /* 0x000fc60007ffe0ff */
[----:B------:R1:W-:Y:S04]  /*1960*/  @P1 STL [R5], RZ ;  /* 0x000000ff05001387 */ /* 0x0003e80000100800 */
[----:B------:R1:W-:Y:S04]  /*1970*/  @P1 STL [R5+0x4], RZ ;  /* 0x000004ff05001387 */ /* 0x0003e80000100800 */
[----:B------:R1:W-:Y:S04]  /*1980*/  @P1 STL [R5+0x8], RZ ;  /* 0x000008ff05001387 */ /* 0x0003e80000100800 */
[----:B------:R1:W-:Y:S01]  /*1990*/  @P1 STL [R5+0xc], RZ ;  /* 0x00000cff05001387 */ /* 0x0003e20000100800 */
[----:B------:R-:W-:Y:S05]  /*19a0*/  @!P2 BRA `(.L_x_13) ;  /* 0x00000000001ca947 */ /* 0x000fea0003800000 */
[----:B------:R-:W-:-:S05]  /*19b0*/  UMOV UR4, URZ ;  /* 0x000000ff00047c82 */ /* 0x000fca0008000000 */
.L_x_17:
[C---:B-1----:R-:W-:Y:S01]  /*19c0*/  LEA R5, R2.reuse, R1, 0x2 ;  /* 0x0000000102057211 */ /* 0x042fe200078e10ff */
[----:B------:R-:W-:Y:S01]  /*19d0*/  UIADD3 UR4, UPT, UPT, UR4, 0x1, URZ ;  /* 0x0000000104047890 */ /* 0x000fe2000fffe0ff */
[----:B------:R-:W-:-:S03]  /*19e0*/  IADD3 R2, PT, PT, R2, 0x1, RZ ;  /* 0x0000000102027810 */ /* 0x000fc60007ffe0ff */
[----:B------:R2:W-:Y:S02]  /*19f0*/  STL [R5], RZ ;  /* 0x000000ff05007387 */ /* 0x0005e40000100800 */
[----:B------:R-:W-:-:S13]  /*1a00*/  ISETP.NE.AND P1, PT, R6, UR4, PT ;  /* 0x0000000406007c0c */ /* 0x000fda000bf25270 */
[----:B--2---:R-:W-:Y:S05]  /*1a10*/  @P1 BRA `(.L_x_17) ;  /* 0xfffffffc00e81947 */ /* 0x004fea000383ffff */
.L_x_13:
[----:B------:R-:W-:Y:S01]  /*1a20*/  ISETP.GE.AND P1, PT, R4, 0x1, PT ;  /* 0x000000010400780c */ /* 0x000fe20003f26270 */
[----:B------:R-:W-:-:S12]  /*1a30*/  HFMA2 R26, -RZ, RZ, 0, 0 ;  /* 0x00000000ff1a7431 */ /* 0x000fd800000001ff */
[----:B------:R-:W-:Y:S05]  /*1a40*/  @!P1 BRA `(.L_x_18) ;  /* 0x0000001c00c09947 */ /* 0x000fea0003800000 */
[----:B------:R-:W2:Y:S02]  /*1a50*/  LDCU UR4, c[0x0][0x3b8] ;  /* 0x00007700ff0477ac */ /* 0x000ea40008000800 */
[----:B--2---:R-:W-:Y:S01]  /*1a60*/  VIADD R7, R10, UR4 ;  /* 0x000000040a077c36 */ /* 0x004fe20008000000 */
[----:B------:R-:W-:Y:S06]  /*1a70*/  @!P0 BRA `(.L_x_19) ;  /* 0x0000001800bc8947 */ /* 0x000fec0003800000 */
[----:B------:R-:W2:Y:S01]  /*1a80*/  LDCU.64 UR4, c[0x0][0x380] ;  /* 0x00007000ff0477ac */ /* 0x000ea20008000a00 */
[C---:B0-----:R-:W-:Y:S02]  /*1a90*/  LOP3.LUT R6, R8.reuse, 0xf, RZ, 0xc0, !PT ;  /* 0x0000000f08067812 */ /* 0x041fe400078ec0ff */
[C---:B-1----:R-:W-:Y:S02]  /*1aa0*/  LOP3.LUT R5, R8.reuse, 0x7, RZ, 0xc0, !PT ;  /* 0x0000000708057812 */ /* 0x042fe400078ec0ff */
[C---:B------:R-:W-:Y:S02]  /*1ab0*/  LOP3.LUT R2, R8.reuse, 0x7ffffff0, RZ, 0xc0, !PT ;  /* 0x7ffffff008027812 */ /* 0x040fe400078ec0ff */
[----:B------:R-:W-:Y:S02]  /*1ac0*/  LOP3.LUT R4, R8, 0x3, RZ, 0xc0, !PT ;  /* 0x0000000308047812 */ /* 0x000fe400078ec0ff */
[----:B------:R-:W-:Y:S02]  /*1ad0*/  MOV R26, RZ ;  /* 0x000000ff001a7202 */ /* 0x000fe40000000f00 */
[----:B--2---:R-:W-:Y:S01]  /*1ae0*/  LEA R20, P1, R0, UR4, 0x1 ;  /* 0x0000000400147c11 */ /* 0x004fe2000f8208ff */
[----:B------:R-:W-:-:S03]  /*1af0*/  UMOV UR4, URZ ;  /* 0x000000ff00047c82 */ /* 0x000fc60008000000 */
[----:B------:R-:W-:Y:S02]  /*1b00*/  IADD3 R20, P0, PT, R20, 0x10, RZ ;  /* 0x0000001014147810 */ /* 0x000fe40007f1e0ff */
[----:B------:R-:W-:-:S04]  /*1b10*/  LEA.HI.X R18, R0, UR5, R3, 0x1, P1 ;  /* 0x0000000500127c11 */ /* 0x000fc800088f0c03 */
[----:B------:R-:W-:-:S07]  /*1b20*/  IADD3.X R18, PT, PT, RZ, R18, RZ, P0, !PT ;  /* 0x00000012ff127210 */ /* 0x000fce00007fe4ff */
.L_x_31:
[----:B0-----:R-:W0:Y:S01]  /*1b30*/  LDCU UR5, c[0x0][0x3b4] ;  /* 0x00007680ff0577ac */ /* 0x001e220008000800 */
[----:B------:R-:W-:Y:S01]  /*1b40*/  ISETP.LT.AND P0, PT, R7, UR4, PT ;  /* 0x0000000407007c0c */ /* 0x000fe2000bf01270 */
[----:B------:R-:W-:Y:S01]  /*1b50*/  BSSY.RECONVERGENT B0, `(.L_x_20) ;  /* 0x000019c000007945 */ /* 0x000fe20003800200 */
[----:B0-----:R-:W-:-:S13]  /*1b60*/  ISETP.NE.AND P1, PT, RZ, UR5, PT ;  /* 0x00000005ff007c0c */ /* 0x001fda000bf25270 */
[----:B-123--:R-:W-:Y:S05]  /*1b70*/  @P0 BRA P1, `(.L_x_21) ;  /* 0x0000001800640947 */ /* 0x00efea0000800000 */
[----:B------:R-:W0:Y:S01]  /*1b80*/  LDC R8, c[0x0][0x3ac] ;  /* 0x0000eb00ff087b82 */ /* 0x000e220000000800 */
[----:B------:R-:W1:Y:S01]  /*1b90*/  LDCU UR5, c[0x0][0x3ac] ;  /* 0x00007580ff0577ac */ /* 0x000e620008000800 */
[----:B------:R-:W-:Y:S02]  /*1ba0*/  SHF.R.S32.HI R16, RZ, 0x1f, R21 ;  /* 0x0000001fff107819 */ /* 0x000fe40000011415 */
[----:B------:R-:W-:Y:S01]  /*1bb0*/  CS2R R12, SRZ ;  /* 0x00000000000c7805 */ /* 0x000fe2000001ff00 */
[----:B-1----:R-:W-:-:S04]  /*1bc0*/  UIADD3 UR5, UPT, UPT, UR5, -0x1, URZ ;  /* 0xffffffff05057890 */ /* 0x002fc8000fffe0ff */
[----:B------:R-:W-:Y:S01]  /*1bd0*/  UISETP.GE.U32.AND UP0, UPT, UR5, 0xf, UPT ;  /* 0x0000000f0500788c */ /* 0x000fe2000bf06070 */
[----:B0-----:R-:W-:-:S05]  /*1be0*/  IMAD R8, R8, UR4, RZ ;  /* 0x0000000408087c24 */ /* 0x001fca000f8e02ff */
[----:B------:R-:W-:-:S04]  /*1bf0*/  IADD3 R19, P0, PT, R8, R21, RZ ;  /* 0x0000001508137210 */ /* 0x000fc80007f1e0ff */
[----:B------:R-:W-:Y:S01]  /*1c00*/  IADD3.X R16, PT, PT, RZ, R16, RZ, P0, !PT ;  /* 0x00000010ff107210 */ /* 0x000fe200007fe4ff */
[----:B------:R-:W-:Y:S08]  /*1c10*/  BRA.U !UP0, `(.L_x_22) ;  /* 0x0000000508847547 */ /* 0x000ff0000b800000 */
[----:B------:R-:W0:Y:S01]  /*1c20*/  LDCU.64 UR8, c[0x0][0x388] ;  /* 0x00007100ff0877ac */ /* 0x000e220008000a00 */
[----:B------:R-:W-:Y:S01]  /*1c30*/  HFMA2 R12, -RZ, RZ, 0, 0 ;  /* 0x00000000ff0c7431 */ /* 0x000fe200000001ff */
[----:B------:R-:W-:Y:S01]  /*1c40*/  IADD3 R13, PT, PT, -R2, RZ, RZ ;  /* 0x000000ff020d7210 */ /* 0x000fe20007ffe1ff */
[----:B------:R-:W-:Y:S01]  /*1c50*/  IMAD.MOV.U32 R8, RZ, RZ, R20 ;  /* 0x000000ffff087224 */ /* 0x000fe200078e0014 */
[----:B------:R-:W-:Y:S02]  /*1c60*/  MOV R9, R18 ;  /* 0x0000001200097202 */ /* 0x000fe40000000f00 */
[----:B0-----:R-:W-:-:S04]  /*1c70*/  LEA R10, P0, R19, UR8, 0x1 ;  /* 0x00000008130a7c11 */ /* 0x001fc8000f8008ff */
[----:B------:R-:W-:Y:S02]  /*1c80*/  IADD3 R10, P1, PT, R10, 0x10, RZ ;  /* 0x000000100a0a7810 */ /* 0x000fe40007f3e0ff */
[----:B------:R-:W-:-:S04]  /*1c90*/  LEA.HI.X R11, R19, UR9, R16, 0x1, P0 ;  /* 0x00000009130b7c11 */ /* 0x000fc800080f0c10 */
[----:B------:R-:W-:-:S07]  /*1ca0*/  IADD3.X R11, PT, PT, RZ, R11, RZ, P1, !PT ;  /* 0x0000000bff0b7210 */ /* 0x000fce0000ffe4ff */
.L_x_23:
[----:B------:R-:W2:Y:S04]  /*1cb0*/  LDG.E.U16 R17, desc[UR6][R8.64+-0x10] ;  /* 0xfffff00608117981 */ /* 0x000ea8000c1e1500 */
[----:B------:R-:W3:Y:S04]  /*1cc0*/  LDG.E.U16 R22, desc[UR6][R10.64+-0x10] ;  /* 0xfffff0060a167981 */ /* 0x000ee8000c1e1500 */
[----:B------:R-:W4:Y:S04]  /*1cd0*/  LDG.E.U16 R15, desc[UR6][R8.64+-0xe] ;  /* 0xfffff206080f7981 */ /* 0x000f28000c1e1500 */
[----:B------:R-:W5:Y:S04]  /*1ce0*/  LDG.E.U16 R14, desc[UR6][R10.64+-0xe] ;  /* 0xfffff2060a0e7981 */ /* 0x000f68000c1e1500 */
[----:B------:R-:W5:Y:S01]  /*1cf0*/  LDG.E.U16 R24, desc[UR6][R10.64+-0xc] ;  /* 0xfffff4060a187981 */ /* 0x000f62000c1e1500 */
[----:B--2---:R-:W-:-:S02]  /*1d00*/  HADD2.F32 R17, -RZ, R17.H0_H0 ;  /* 0x20000011ff117230 */ /* 0x004fc40000004100 */
[----:B---3--:R-:W-:-:S05]  /*1d10*/  HADD2.F32 R22, -RZ, R22.H0_H0 ;  /* 0x20000016ff167230 */ /* 0x008fca0000004100 */
[----:B------:R-:W-:Y:S01]  /*1d20*/  FFMA R17, R17, R22, R12 ;  /* 0x0000001611117223 */ /* 0x000fe2000000000c */
[----:B----4-:R-:W-:Y:S02]  /*1d30*/  HADD2.F32 R12, -RZ, R15.H0_H0 ;  /* 0x2000000fff0c7230 */ /* 0x010fe40000004100 */
[----:B-----5:R-:W-:Y:S01]  /*1d40*/  HADD2.F32 R14, -RZ, R14.H0_H0 ;  /* 0x2000000eff0e7230 */ /* 0x020fe20000004100 */
[----:B------:R-:W2:Y:S04]  /*1d50*/  LDG.E.U16 R15, desc[UR6][R8.64+-0xc] ;  /* 0xfffff406080f7981 */ /* 0x000ea8000c1e1500 */
[----:B------:R-:W-:Y:S02]  /*1d60*/  FFMA R17, R12, R14, R17 ;  /* 0x0000000e0c117223 */ /* 0x000fe40000000011 */
[----:B------:R-:W3:Y:S04]  /*1d70*/  LDG.E.U16 R14, desc[UR6][R8.64+-0xa] ;  /* 0xfffff606080e7981 */ /* 0x000ee8000c1e1500 */
[----:B------:R-:W4:Y:S01]  /*1d80*/  LDG.E.U16 R12, desc[UR6][R10.64+-0xa] ;  /* 0xfffff6060a0c7981 */ /* 0x000f22000c1e1500 */
[----:B------:R-:W-:-:S02]  /*1d90*/  HADD2.F32 R24, -RZ, R24.H0_H0 ;  /* 0x20000018ff187230 */ /* 0x000fc40000004100 */
[----:B--2---:R-:W-:Y:S02]  /*1da0*/  HADD2.F32 R22, -RZ, R15.H0_H0 ;  /* 0x2000000fff167230 */ /* 0x004fe40000004100 */
[----:B------:R-:W2:Y:S03]  /*1db0*/  LDG.E.U16 R15, desc[UR6][R8.64+-0x8] ;  /* 0xfffff806080f7981 */ /* 0x000ea6000c1e1500 */
[----:B------:R-:W-:Y:S01]  /*1dc0*/  FFMA R17, R22, R24, R17 ;  /* 0x0000001816117223 */ /* 0x000fe20000000011 */
[----:B---3--:R-:W-:Y:S01]  /*1dd0*/  HADD2.F32 R14, -RZ, R14.H0_H0 ;  /* 0x2000000eff0e7230 */ /* 0x008fe20000004100 */
[----:B------:R-:W3:Y:S01]  /*1de0*/  LDG.E.U16 R24, desc[UR6][R10.64+-0x8] ;  /* 0xfffff8060a187981 */ /* 0x000ee2000c1e1500 */
[----:B----4-:R-:W-:-:S05]  /*1df0*/  HADD2.F32 R12, -RZ, R12.H0_H0 ;  /* 0x2000000cff0c7230 */ /* 0x010fca0000004100 */
[----:B------:R-:W-:Y:S02]  /*1e00*/  FFMA R17, R14, R12, R17 ;  /* 0x0000000c0e117223 */ /* 0x000fe40000000011 */
[----:B------:R-:W4:Y:S04]  /*1e10*/  LDG.E.U16 R14, desc[UR6][R8.64+-0x6] ;  /* 0xfffffa06080e7981 */ /* 0x000f28000c1e1500 */
[----:B------:R-:W5:Y:S01]  /*1e20*/  LDG.E.U16 R12, desc[UR6][R10.64+-0x6] ;  /* 0xfffffa060a0c7981 */ /* 0x000f62000c1e1500 */
[----:B--2---:R-:W-:-:S03]  /*1e30*/  HADD2.F32 R22, -RZ, R15.H0_H0 ;  /* 0x2000000fff167230 */ /* 0x004fc60000004100 */
[----:B------:R-:W2:Y:S01]  /*1e40*/  LDG.E.U16 R15, desc[UR6][R8.64+-0x4] ;  /* 0xfffffc06080f7981 */ /* 0x000ea2000c1e1500 */
[----:B---3--:R-:W-:-:S05]  /*1e50*/  HADD2.F32 R24, -RZ, R24.H0_H0 ;  /* 0x20000018ff187230 */ /* 0x008fca0000004100 */
[----:B------:R-:W-:Y:S02]  /*1e60*/  FFMA R17, R22, R24, R17 ;  /* 0x0000001816117223 */ /* 0x000fe40000000011 */
[----:B------:R-:W3:Y:S01]  /*1e70*/  LDG.E.U16 R24, desc[UR6][R10.64+-0x4] ;  /* 0xfffffc060a187981 */ /* 0x000ee2000c1e1500 */
[----:B----4-:R-:W-:Y:S02]  /*1e80*/  HADD2.F32 R14, -RZ, R14.H0_H0 ;  /* 0x2000000eff0e7230 */ /* 0x010fe40000004100 */
[----:B-----5:R-:W-:-:S05]  /*1e90*/  HADD2.F32 R12, -RZ, R12.H0_H0 ;  /* 0x2000000cff0c7230 */ /* 0x020fca0000004100 */
        /* <DEDUP_REMOVED lines=41> */
[----:B------:R0:W4:Y:S04]  /*2130*/  LDG.E.U16 R14, desc[UR6][R8.64+0xe] ;  /* 0x00000e06080e7981 */ /* 0x000128000c1e1500 */
[----:B------:R1:W5:Y:S01]  /*2140*/  LDG.E.U16 R12, desc[UR6][R10.64+0xe] ;  /* 0x00000e060a0c7981 */ /* 0x000362000c1e1500 */
[----:B------:R-:W-:-:S04]  /*2150*/  IADD3 R13, PT, PT, R13, 0x10, RZ ;  /* 0x000000100d0d7810 */ /* 0x000fc80007ffe0ff */
[----:B------:R-:W-:Y:S02]  /*2160*/  ISETP.NE.AND P0, PT, R13, RZ, PT ;  /* 0x000000ff0d00720c */ /* 0x000fe40003f05270 */
[----:B0-----:R-:W-:Y:S02]  /*2170*/  IADD3 R8, P1, PT, R8, 0x20, RZ ;  /* 0x0000002008087810 */ /* 0x001fe40007f3e0ff */
[----:B-1----:R-:W-:Y:S02]  /*2180*/  IADD3 R10, P2, PT, R10, 0x20, RZ ;  /* 0x000000200a0a7810 */ /* 0x002fe40007f5e0ff */
[----:B------:R-:W-:Y:S02]  /*2190*/  IADD3.X R9, PT, PT, RZ, R9, RZ, P1, !PT ;  /* 0x00000009ff097210 */ /* 0x000fe40000ffe4ff */
[----:B------:R-:W-:Y:S01]  /*21a0*/  IADD3.X R11, PT, PT, RZ, R11, RZ, P2, !PT ;  /* 0x0000000bff0b7210 */ /* 0x000fe200017fe4ff */
[----:B--2---:R-:W-:Y:S02]  /*21b0*/  HADD2.F32 R22, -RZ, R15.H0_H0 ;  /* 0x2000000fff167230 */ /* 0x004fe40000004100 */
[----:B---3--:R-:W-:-:S05]  /*21c0*/  HADD2.F32 R24, -RZ, R24.H0_H0 ;  /* 0x20000018ff187230 */ /* 0x008fca0000004100 */
[----:B------:R-:W-:Y:S01]  /*21d0*/  FFMA R17, R22, R24, R17 ;  /* 0x0000001816117223 */ /* 0x000fe20000000011 */
[----:B----4-:R-:W-:Y:S02]  /*21e0*/  HADD2.F32 R14, -RZ, R14.H0_H0 ;  /* 0x2000000eff0e7230 */ /* 0x010fe40000004100 */
[----:B-----5:R-:W-:-:S05]  /*21f0*/  HADD2.F32 R12, -RZ, R12.H0_H0 ;  /* 0x2000000cff0c7230 */ /* 0x020fca0000004100 */
[----:B------:R-:W-:Y:S01]  /*2200*/  FFMA R12, R14, R12, R17 ;  /* 0x0000000c0e0c7223 */ /* 0x000fe20000000011 */
[----:B------:R-:W-:Y:S06]  /*2210*/  @P0 BRA `(.L_x_23) ;  /* 0xfffffff800a40947 */ /* 0x000fec000383ffff */
[----:B------:R-:W-:-:S07]  /*2220*/  IMAD.MOV.U32 R13, RZ, RZ, R2 ;  /* 0x000000ffff0d7224 */ /* 0x000fce00078e0002 */
.L_x_22:
[----:B------:R-:W-:-:S13]  /*2230*/  ISETP.NE.AND P0, PT, R6, RZ, PT ;  /* 0x000000ff0600720c */ /* 0x000fda0003f05270 */
[----:B------:R-:W-:Y:S05]  /*2240*/  @!P0 BRA `(.L_x_24) ;  /* 0x0000000400b08947 */ /* 0x000fea0003800000 */
[----:B------:R-:W-:Y:S02]  /*2250*/  IADD3 R8, PT, PT, R6, -0x1, RZ ;  /* 0xffffffff06087810 */ /* 0x000fe40007ffe0ff */
[----:B------:R-:W-:Y:S02]  /*2260*/  ISETP.NE.AND P2, PT, R5, RZ, PT ;  /* 0x000000ff0500720c */ /* 0x000fe40003f45270 */
[----:B------:R-:W-:-:S13]  /*2270*/  ISETP.GE.U32.AND P1, PT, R8, 0x7, PT ;  /* 0x000000070800780c */ /* 0x000fda0003f26070 */
[----:B------:R-:W-:Y:S05]  /*2280*/  @!P1 BRA `(.L_x_25) ;  /* 0x0000000000bc9947 */ /* 0x000fea0003800000 */
[----:B------:R-:W0:Y:S01]  /*2290*/  LDCU.64 UR8, c[0x0][0x388] ;  /* 0x00007100ff0877ac */ /* 0x000e220008000a00 */
[C---:B------:R-:W-:Y:S01]  /*22a0*/  IADD3 R9, P1, PT, R13.reuse, R19, RZ ;  /* 0x000000130d097210 */ /* 0x040fe20007f3e0ff */
[----:B------:R-:W-:-:S03]  /*22b0*/  IMAD.WIDE.U32 R10, R13, 0x2, R28 ;  /* 0x000000020d0a7825 */ /* 0x000fc600078e001c */
[----:B------:R-:W-:Y:S02]  /*22c0*/  IADD3.X R14, PT, PT, RZ, R16, RZ, P1, !PT ;  /* 0x00000010ff0e7210 */ /* 0x000fe40000ffe4ff */
[----:B------:R-:W2:Y:S01]  /*22d0*/  LDG.E.U16 R25, desc[UR6][R10.64+0xa] ;  /* 0x00000a060a197981 */ /* 0x000ea2000c1e1500 */
[----:B0-----:R-:W-:-:S04]  /*22e0*/  LEA R8, P1, R9, UR8, 0x1 ;  /* 0x0000000809087c11 */ /* 0x001fc8000f8208ff */
[----:B------:R-:W-:Y:S02]  /*22f0*/  LEA.HI.X R9, R9, UR9, R14, 0x1, P1 ;  /* 0x0000000909097c11 */ /* 0x000fe400088f0c0e */
[----:B------:R-:W3:Y:S04]  /*2300*/  LDG.E.U16 R14, desc[UR6][R10.64] ;  /* 0x000000060a0e7981 */ /* 0x000ee8000c1e1500 */
[----:B------:R-:W4:Y:S04]  /*2310*/  LDG.E.U16 R17, desc[UR6][R8.64] ;  /* 0x0000000608117981 */ /* 0x000f28000c1e1500 */
[----:B------:R-:W5:Y:S01]  /*2320*/  LDG.E.U16 R24, desc[UR6][R8.64+0x2] ;  /* 0x0000020608187981 */ /* 0x000f62000c1e1500 */
[----:B---3--:R-:W-:-:S03]  /*2330*/  HADD2.F32 R15, -RZ, R14.H0_H0 ;  /* 0x2000000eff0f7230 */ /* 0x008fc60000004100 */
[----:B------:R-:W3:Y:S01]  /*2340*/  LDG.E.U16 R14, desc[UR6][R10.64+0x4] ;  /* 0x000004060a0e7981 */ /* 0x000ee2000c1e1500 */
[----:B----4-:R-:W-:-:S05]  /*2350*/  HADD2.F32 R17, -RZ, R17.H0_H0 ;  /* 0x20000011ff117230 */ /* 0x010fca0000004100 */
[----:B------:R-:W-:Y:S02]  /*2360*/  FFMA R15, R15, R17, R12 ;  /* 0x000000110f0f7223 */ /* 0x000fe4000000000c */
[----:B------:R-:W4:Y:S04]  /*2370*/  LDG.E.U16 R17, desc[UR6][R10.64+0x2] ;  /* 0x000002060a117981 */ /* 0x000f28000c1e1500 */
[----:B------:R-:W2:Y:S01]  /*2380*/  LDG.E.U16 R12, desc[UR6][R8.64+0x4] ;  /* 0x00000406080c7981 */ /* 0x000ea2000c1e1500 */
[----:B-----5:R-:W-:Y:S02]  /*2390*/  HADD2.F32 R24, -RZ, R24.H0_H0 ;  /* 0x20000018ff187230 */ /* 0x020fe40000004100 */
[----:B---3--:R-:W-:Y:S02]  /*23a0*/  HADD2.F32 R14, -RZ, R14.H0_H0 ;  /* 0x2000000eff0e7230 */ /* 0x008fe40000004100 */
[----:B----4-:R-:W-:-:S02]  /*23b0*/  HADD2.F32 R22, -RZ, R17.H0_H0 ;  /* 0x20000011ff167230 */ /* 0x010fc40000004100 */
[----:B------:R-:W3:Y:S01]  /*23c0*/  LDG.E.U16 R17, desc[UR6][R10.64+0x6] ;  /* 0x000006060a117981 */ /* 0x000ee2000c1e1500 */
[----:B--2---:R-:W-:Y:S02]  /*23d0*/  HADD2.F32 R12, -RZ, R12.H0_H0 ;  /* 0x2000000cff0c7230 */ /* 0x004fe40000004100 */
[----:B------:R-:W-:Y:S02]  /*23e0*/  FFMA R15, R22, R24, R15 ;  /* 0x00000018160f7223 */ /* 0x000fe4000000000f */
[----:B------:R-:W2:Y:S02]  /*23f0*/  LDG.E.U16 R24, desc[UR6][R8.64+0x6] ;  /* 0x0000060608187981 */ /* 0x000ea4000c1e1500 */
[----:B------:R-:W-:Y:S02]  /*2400*/  FFMA R15, R14, R12, R15 ;  /* 0x0000000c0e0f7223 */ /* 0x000fe4000000000f */
[----:B------:R-:W4:Y:S04]  /*2410*/  LDG.E.U16 R14, desc[UR6][R10.64+0x8] ;  /* 0x000008060a0e7981 */ /* 0x000f28000c1e1500 */
[----:B------:R-:W5:Y:S01]  /*2420*/  LDG.E.U16 R12, desc[UR6][R8.64+0x8] ;  /* 0x00000806080c7981 */ /* 0x000f62000c1e1500 */
[----:B---3--:R-:W-:-:S03]  /*2430*/  HADD2.F32 R22, -RZ, R17.H0_H0 ;  /* 0x20000011ff167230 */ /* 0x008fc60000004100 */
[----:B------:R-:W3:Y:S01]  /*2440*/  LDG.E.U16 R17, desc[UR6][R8.64+0xc] ;  /* 0x00000c0608117981 */ /* 0x000ee2000c1e1500 */
[----:B--2---:R-:W-:Y:S02]  /*2450*/  HADD2.F32 R24, -RZ, R24.H0_H0 ;  /* 0x20000018ff187230 */ /* 0x004fe40000004100 */
[----:B----4-:R-:W-:-:S03]  /*2460*/  HADD2.F32 R14, -RZ, R14.H0_H0 ;  /* 0x2000000eff0e7230 */ /* 0x010fc60000004100 */
[----:B------:R-:W-:Y:S02]  /*2470*/  FFMA R15, R22, R24, R15 ;  /* 0x00000018160f7223 */ /* 0x000fe4000000000f */
[----:B------:R-:W2:Y:S01]  /*2480*/  LDG.E.U16 R22, desc[UR6][R10.64+0xe] ;  /* 0x00000e060a167981 */ /* 0x000ea2000c1e1500 */
[----:B-----5:R-:W-:-:S03]  /*2490*/  HADD2.F32 R12, -RZ, R12.H0_H0 ;  /* 0x2000000cff0c7230 */ /* 0x020fc60000004100 */
[----:B------:R-:W4:Y:S02]  /*24a0*/  LDG.E.U16 R24, desc[UR6][R8.64+0xe] ;  /* 0x00000e0608187981 */ /* 0x000f24000c1e1500 */
[----:B------:R-:W-:Y:S02]  /*24b0*/  FFMA R14, R14, R12, R15 ;  /* 0x0000000c0e0e7223 */ /* 0x000fe4000000000f */
[----:B------:R-:W5:Y:S04]  /*24c0*/  LDG.E.U16 R15, desc[UR6][R8.64+0xa] ;  /* 0x00000a06080f7981 */ /* 0x000f68000c1e1500 */
[----:B------:R-:W2:Y:S01]  /*24d0*/  LDG.E.U16 R12, desc[UR6][R10.64+0xc] ;  /* 0x00000c060a0c7981 */ /* 0x000ea2000c1e1500 */
[----:B------:R-:W-:Y:S01]  /*24e0*/  HADD2.F32 R25, -RZ, R25.H0_H0 ;  /* 0x20000019ff197230 */ /* 0x000fe20000004100 */
[----:B------:R-:W-:Y:S01]  /*24f0*/  IADD3 R13, PT, PT, R13, 0x8, RZ ;  /* 0x000000080d0d7810 */ /* 0x000fe20007ffe0ff */
[----:B---3--:R-:W-:-:S02]  /*2500*/  HADD2.F32 R17, -RZ, R17.H0_H0 ;  /* 0x20000011ff117230 */ /* 0x008fc40000004100 */
[----:B-----5:R-:W-:-:S05]  /*2510*/  HADD2.F32 R15, -RZ, R15.H0_H0 ;  /* 0x2000000fff0f7230 */ /* 0x020fca0000004100 */
[----:B------:R-:W-:Y:S01]  /*2520*/  FFMA R14, R25, R15, R14 ;  /* 0x0000000f190e7223 */ /* 0x000fe2000000000e */
[----:B--2---:R-:W-:Y:S02]  /*2530*/  HADD2.F32 R15, -RZ, R12.H0_H0 ;  /* 0x2000000cff0f7230 */ /* 0x004fe40000004100 */
[----:B------:R-:W-:Y:S02]  /*2540*/  HADD2.F32 R25, -RZ, R22.H0_H0 ;  /* 0x20000016ff197230 */ /* 0x000fe40000004100 */
[----:B----4-:R-:W-:Y:S02]  /*2550*/  HADD2.F32 R24, -RZ, R24.H0_H0 ;  /* 0x20000018ff187230 */ /* 0x010fe40000004100 */
[----:B------:R-:W-:-:S04]  /*2560*/  FFMA R14, R15, R17, R14 ;  /* 0x000000110f0e7223 */ /* 0x000fc8000000000e */
[----:B------:R-:W-:-:S07]  /*2570*/  FFMA R12, R25, R24, R14 ;  /* 0x00000018190c7223 */ /* 0x000fce000000000e */
.L_x_25:
        /* <DEDUP_REMOVED lines=9> */
[----:B------:R-:W2:Y:S04]  /*2610*/  LDG.E.U16 R25, desc[UR6][R10.64+0x2] ;  /* 0x000002060a197981 */ /* 0x000ea8000c1e1500 */
[----:B------:R-:W3:Y:S01]  /*2620*/  LDG.E.U16 R22, desc[UR6][R10.64+0x6] ;  /* 0x000006060a167981 */ /* 0x000ee2000c1e1500 */
[----:B0-----:R-:W-:-:S04]  /*2630*/  LEA R8, P1, R9, UR8, 0x1 ;  /* 0x0000000809087c11 */ /* 0x001fc8000f8208ff */
[----:B------:R-:W-:Y:S02]  /*2640*/  LEA.HI.X R9, R9, UR9, R14, 0x1, P1 ;  /* 0x0000000909097c11 */ /* 0x000fe400088f0c0e */
[----:B------:R-:W4:Y:S04]  /*2650*/  LDG.E.U16 R14, desc[UR6][R10.64] ;  /* 0x000000060a0e7981 */ /* 0x000f28000c1e1500 */
[----:B------:R-:W5:Y:S04]  /*2660*/  LDG.E.U16 R17, desc[UR6][R8.64] ;  /* 0x0000000608117981 */ /* 0x000f68000c1e1500 */
[----:B------:R-:W3:Y:S01]  /*2670*/  LDG.E.U16 R24, desc[UR6][R8.64+0x6] ;  /* 0x0000060608187981 */ /* 0x000ee2000c1e1500 */
[----:B----4-:R-:W-:-:S02]  /*2680*/  HADD2.F32 R15, -RZ, R14.H0_H0 ;  /* 0x2000000eff0f7230 */ /* 0x010fc40000004100 */
[----:B-----5:R-:W-:Y:S02]  /*2690*/  HADD2.F32 R14, -RZ, R17.H0_H0 ;  /* 0x20000011ff0e7230 */ /* 0x020fe40000004100 */
[----:B------:R-:W4:Y:S03]  /*26a0*/  LDG.E.U16 R17, desc[UR6][R8.64+0x4] ;  /* 0x0000040608117981 */ /* 0x000f26000c1e1500 */
[----:B------:R-:W-:Y:S02]  /*26b0*/  FFMA R14, R15, R14, R12 ;  /* 0x0000000e0f0e7223 */ /* 0x000fe4000000000c */
[----:B------:R-:W5:Y:S04]  /*26c0*/  LDG.E.U16 R15, desc[UR6][R8.64+0x2] ;  /* 0x00000206080f7981 */ /* 0x000f68000c1e1500 */
[----:B------:R-:W4:Y:S01]  /*26d0*/  LDG.E.U16 R12, desc[UR6][R10.64+0x4] ;  /* 0x000004060a0c7981 */ /* 0x000f22000c1e1500 */
[----:B--2---:R-:W-:-:S02]  /*26e0*/  HADD2.F32 R25, -RZ, R25.H0_H0 ;  /* 0x20000019ff197230 */ /* 0x004fc40000004100 */
[----:B---3--:R-:W-:Y:S02]  /*26f0*/  HADD2.F32 R24, -RZ, R24.H0_H0 ;  /* 0x20000018ff187230 */ /* 0x008fe40000004100 */
[----:B------:R-:W-:Y:S02]  /*2700*/  VIADD R13, R13, 0x4 ;  /* 0x000000040d0d7836 */ /* 0x000fe40000000000 */
[----:B-----5:R-:W-:Y:S02]  /*2710*/  HADD2.F32 R15, -RZ, R15.H0_H0 ;  /* 0x2000000fff0f7230 */ /* 0x020fe40000004100 */
[----:B----4-:R-:W-:-:S03]  /*2720*/  HADD2.F32 R17, -RZ, R17.H0_H0 ;  /* 0x20000011ff117230 */ /* 0x010fc60000004100 */
[----:B------:R-:W-:Y:S01]  /*2730*/  FFMA R14, R25, R15, R14 ;  /* 0x0000000f190e7223 */ /* 0x000fe2000000000e */
[----:B------:R-:W-:Y:S02]  /*2740*/  HADD2.F32 R15, -RZ, R12.H0_H0 ;  /* 0x2000000cff0f7230 */ /* 0x000fe40000004100 */
[----:B------:R-:W-:-:S03]  /*2750*/  HADD2.F32 R25, -RZ, R22.H0_H0 ;  /* 0x20000016ff197230 */ /* 0x000fc60000004100 */
[----:B------:R-:W-:-:S04]  /*2760*/  FFMA R14, R15, R17, R14 ;  /* 0x000000110f0e7223 */ /* 0x000fc8000000000e */
[----:B------:R-:W-:-:S07]  /*2770*/  FFMA R12, R25, R24, R14 ;  /* 0x00000018190c7223 */ /* 0x000fce000000000e */
.L_x_26:
[----:B------:R-:W-:Y:S05]  /*2780*/  @!P2 BRA `(.L_x_24) ;  /* 0x000000000060a947 */ /* 0x000fea0003800000 */
[----:B------:R-:W0:Y:S01]  /*2790*/  LDCU.64 UR8, c[0x0][0x388] ;  /* 0x00007100ff0877ac */ /* 0x000e220008000a00 */
[C---:B------:R-:W-:Y:S01]  /*27a0*/  IADD3 R9, P1, PT, R13.reuse, R19, RZ ;  /* 0x000000130d097210 */ /* 0x040fe20007f3e0ff */
[----:B------:R-:W-:-:S03]  /*27b0*/  IMAD.WIDE.U32 R10, R13, 0x2, R28 ;  /* 0x000000020d0a7825 */ /* 0x000fc600078e001c */
[----:B------:R-:W-:Y:S02]  /*27c0*/  IADD3.X R14, PT, PT, RZ, R16, RZ, P1, !PT ;  /* 0x00000010ff0e7210 */ /* 0x000fe40000ffe4ff */
[----:B------:R-:W2:Y:S01]  /*27d0*/  LDG.E.U16 R13, desc[UR6][R10.64] ;  /* 0x000000060a0d7981 */ /* 0x000ea2000c1e1500 */
[----:B0-----:R-:W-:-:S04]  /*27e0*/  LEA R8, P1, R9, UR8, 0x1 ;  /* 0x0000000809087c11 */ /* 0x001fc8000f8208ff */
[----:B------:R-:W-:-:S05]  /*27f0*/  LEA.HI.X R9, R9, UR9, R14, 0x1, P1 ;  /* 0x0000000909097c11 */ /* 0x000fca00088f0c0e */
        /* <DEDUP_REMOVED lines=17> */
.L_x_24:
[----:B------:R-:W0:Y:S01]  /*2910*/  LDCU UR5, c[0x0][0x3b0] ;  /* 0x00007600ff0577ac */ /* 0x000e220008000800 */
[----:B------:R-:W-:Y:S01]  /*2920*/  HFMA2 R9, -RZ, RZ, 0.96630859375, -0.0022525787353515625 ;  /* 0x3bbb989dff097431 */ /* 0x000fe200000001ff */
[----:B------:R-:W-:Y:S01]  /*2930*/  MOV R11, 0x437c0000 ;  /* 0x437c0000000b7802 */ /* 0x000fe20000000f00 */
[----:B0-----:R-:W-:-:S04]  /*2940*/  FFMA R12, R12, UR5, -R23 ;  /* 0x000000050c0c7c23 */ /* 0x001fc80008000817 */
[----:B------:R-:W-:-:S04]  /*2950*/  FFMA.SAT R8, R12, R9, 0.5 ;  /* 0x3f0000000c087423 */ /* 0x000fc80000002009 */
[----:B------:R-:W-:-:S04]  /*2960*/  FFMA.RM R8, R8, R11, 12582913 ;  /* 0x4b40000108087423 */ /* 0x000fc8000000400b */
[C---:B------:R-:W-:Y:S01]  /*2970*/  FADD R9, R8.reuse, -12583039 ;  /* 0xcb40007f08097421 */ /* 0x040fe20000000000 */
[----:B------:R-:W-:-:S03]  /*2980*/  SHF.L.U32 R17, R8, 0x17, RZ ;  /* 0x0000001708117819 */ /* 0x000fc600000006ff */
[----:B------:R-:W-:-:S04]  /*2990*/  FFMA R9, R12, 1.4426950216293334961, -R9 ;  /* 0x3fb8aa3b0c097823 */ /* 0x000fc80000000809 */
[----:B------:R-:W-:-:S04]  /*29a0*/  FFMA R9, R12, 1.925963033500011079e-08, R9 ;  /* 0x32a570600c097823 */ /* 0x000fc80000000009 */
[----:B------:R-:W0:Y:S02]  /*29b0*/  MUFU.EX2 R10, R9 ;  /* 0x00000009000a7308 */ /* 0x000e240000000800 */
[----:B0-----:R-:W-:Y:S01]  /*29c0*/  FMUL R17, R17, R10 ;  /* 0x0000000a11117220 */ /* 0x001fe20000400000 */
[----:B------:R-:W-:-:S03]  /*29d0*/  HFMA2 R10, -RZ, RZ, 0, 0 ;  /* 0x00000000ff0a7431 */ /* 0x000fc600000001ff */
[----:B------:R-:W-:Y:S01]  /*29e0*/  FADD R26, R26, R17 ;  /* 0x000000111a1a7221 */ /* 0x000fe20000000000 */
[----:B------:R-:W-:Y:S06]  /*29f0*/  BRA.U !UP0, `(.L_x_27) ;  /* 0x0000000508107547 */ /* 0x000fec000b800000 */
[----:B------:R-:W-:Y:S01]  /*2a00*/  IMAD.MOV.U32 R24, RZ, RZ, RZ ;  /* 0x000000ffff187224 */ /* 0x000fe200078e00ff */
[----:B------:R-:W0:Y:S01]  /*2a10*/  LDCU.64 UR8, c[0x0][0x390] ;  /* 0x00007200ff0877ac */ /* 0x000e220008000a00 */
[----:B------:R-:W-:-:S05]  /*2a20*/  NOP ;  /* 0x0000000000007918 */ /* 0x000fca0000000000 */
.L_x_28:
[C---:B-1----:R-:W-:Y:S02]  /*2a30*/  IADD3 R8, P1, PT, R24.reuse, R19, RZ ;  /* 0x0000001318087210 */ /* 0x042fe40007f3e0ff */
[----:B------:R-:W-:Y:S02]  /*2a40*/  LEA R22, R24, R1, 0x2 ;  /* 0x0000000118167211 */ /* 0x000fe400078e10ff */
[----:B------:R-:W-:Y:S02]  /*2a50*/  IADD3.X R9, PT, PT, RZ, R16, RZ, P1, !PT ;  /* 0x00000010ff097210 */ /* 0x000fe40000ffe4ff */
[----:B0-----:R-:W-:-:S04]  /*2a60*/  LEA R30, P1, R8, UR8, 0x1 ;  /* 0x00000008081e7c11 */ /* 0x001fc8000f8208ff */
[----:B------:R-:W-:Y:S02]  /*2a70*/  LEA.HI.X R31, R8, UR9, R9, 0x1, P1 ;  /* 0x00000009081f7c11 */ /* 0x000fe400088f0c09 */
[----:B------:R-:W2:Y:S04]  /*2a80*/  LDL.128 R8, [R22] ;  /* 0x0000000016087983 */ /* 0x000ea80000100c00 */
[----:B------:R-:W3:Y:S04]  /*2a90*/  LDG.E.U16 R12, desc[UR6][R30.64] ;  /* 0x000000061e0c7981 */ /* 0x000ee8000c1e1500 */
[----:B------:R-:W4:Y:S04]  /*2aa0*/  LDG.E.U16 R25, desc[UR6][R30.64+0x8] ;  /* 0x000008061e197981 */ /* 0x000f28000c1e1500 */
[----:B------:R-:W5:Y:S04]  /*2ab0*/  LDG.E.U16 R27, desc[UR6][R30.64+0x18] ;  /* 0x000018061e1b7981 */ /* 0x000f68000c1e1500 */
[----:B------:R-:W5:Y:S01]  /*2ac0*/  LDG.E.U16 R34, desc[UR6][R30.64+0x1a] ;  /* 0x00001a061e227981 */ /* 0x000f62000c1e1500 */
[----:B---3--:R-:W-:-:S05]  /*2ad0*/  HADD2.F32 R12, -RZ, R12.H0_H0 ;  /* 0x2000000cff0c7230 */ /* 0x008fca0000004100 */
[----:B--2---:R-:W-:Y:S02]  /*2ae0*/  FFMA R8, R17, R12, R8 ;  /* 0x0000000c11087223 */ /* 0x004fe40000000008 */
[----:B------:R-:W2:Y:S02]  /*2af0*/  LDG.E.U16 R12, desc[UR6][R30.64+0x2] ;  /* 0x000002061e0c7981 */ /* 0x000ea4000c1e1500 */
[----:B--2---:R-:W-:-:S05]  /*2b00*/  HADD2.F32 R12, -RZ, R12.H0_H0 ;  /* 0x2000000cff0c7230 */ /* 0x004fca0000004100 */
[C---:B------:R-:W-:Y:S02]  /*2b10*/  FFMA R9, R17.reuse, R12, R9 ;  /* 0x0000000c11097223 */ /* 0x040fe40000000009 */
[----:B------:R-:W2:Y:S02]  /*2b20*/  LDG.E.U16 R12, desc[UR6][R30.64+0x4] ;  /* 0x000004061e0c7981 */ /* 0x000ea4000c1e1500 */
[----:B--2---:R-:W-:Y:S02]  /*2b30*/  HADD2.F32 R13, -RZ, R12.H0_H0 ;  /* 0x2000000cff0d7230 */ /* 0x004fe40000004100 */
[----:B------:R-:W2:Y:S03]  /*2b40*/  LDG.E.U16 R12, desc[UR6][R30.64+0x6] ;  /* 0x000006061e0c7981 */ /* 0x000ea6000c1e1500 */
[----:B------:R-:W-:Y:S01]  /*2b50*/  FFMA R10, R17, R13, R10 ;  /* 0x0000000d110a7223 */ /* 0x000fe2000000000a */
[----:B--2---:R-:W-:-:S05]  /*2b60*/  HADD2.F32 R12, -RZ, R12.H0_H0 ;  /* 0x2000000cff0c7230 */ /* 0x004fca0000004100 */
[----:B------:R-:W-:Y:S02]  /*2b70*/  FFMA R11, R17, R12, R11 ;  /* 0x0000000c110b7223 */ /* 0x000fe4000000000b */
[----:B------:R-:W2:Y:S01]  /*2b80*/  LDL.128 R12, [R22+0x10] ;  /* 0x00001000160c7983 */ /* 0x000ea20000100c00 */
[----:B----4-:R-:W-:-:S05]  /*2b90*/  HADD2.F32 R25, -RZ, R25.H0_H0 ;  /* 0x20000019ff197230 */ /* 0x010fca0000004100 */
[----:B--2---:R-:W-:Y:S02]  /*2ba0*/  FFMA R12, R17, R25, R12 ;  /* 0x00000019110c7223 */ /* 0x004fe4000000000c */
[----:B------:R-:W2:Y:S04]  /*2bb0*/  LDG.E.U16 R25, desc[UR6][R30.64+0xa] ;  /* 0x00000a061e197981 */ /* 0x000ea8000c1e1500 */
[----:B------:R0:W-:Y:S04]  /*2bc0*/  STL.128 [R22], R8 ;  /* 0x0000000816007387 */ /* 0x0001e80000100c00 */
[----:B0-----:R-:W3:Y:S01]  /*2bd0*/  LDG.E.U16 R8, desc[UR6][R30.64+0xe] ;  /* 0x00000e061e087981 */ /* 0x001ee2000c1e1500 */
[----:B--2---:R-:W-:-:S03]  /*2be0*/  HADD2.F32 R32, -RZ, R25.H0_H0 ;  /* 0x20000019ff207230 */ /* 0x004fc60000004100 */
[----:B------:R-:W2:Y:S01]  /*2bf0*/  LDG.E.U16 R25, desc[UR6][R30.64+0xc] ;  /* 0x00000c061e197981 */ /* 0x000ea2000c1e1500 */
[----:B---3--:R-:W-:-:S05]  /*2c00*/  HADD2.F32 R8, -RZ, R8.H0_H0 ;  /* 0x20000008ff087230 */ /* 0x008fca0000004100 */
[----:B------:R-:W-:Y:S02]  /*2c10*/  FFMA R15, R17, R8, R15 ;  /* 0x00000008110f7223 */ /* 0x000fe4000000000f */
[----:B------:R-:W3:Y:S01]  /*2c20*/  LDL.128 R8, [R22+0x20] ;  /* 0x0000200016087983 */ /* 0x000ee20000100c00 */
[----:B--2---:R-:W-:-:S05]  /*2c30*/  HADD2.F32 R25, -RZ, R25.H0_H0 ;  /* 0x20000019ff197230 */ /* 0x004fca0000004100 */
[----:B------:R-:W-:Y:S02]  /*2c40*/  FFMA R14, R17, R25, R14 ;  /* 0x00000019110e7223 */ /* 0x000fe4000000000e */
[----:B------:R-:W2:Y:S02]  /*2c50*/  LDG.E.U16 R25, desc[UR6][R30.64+0x10] ;  /* 0x000010061e197981 */ /* 0x000ea4000c1e1500 */
[----:B--2---:R-:W-:-:S05]  /*2c60*/  HADD2.F32 R25, -RZ, R25.H0_H0 ;  /* 0x20000019ff197230 */ /* 0x004fca0000004100 */
[C---:B---3--:R-:W-:Y:S02]  /*2c70*/  FFMA R8, R17.reuse, R25, R8 ;  /* 0x0000001911087223 */ /* 0x048fe40000000008 */
[----:B------:R-:W2:Y:S01]  /*2c80*/  LDG.E.U16 R25, desc[UR6][R30.64+0x12] ;  /* 0x000012061e197981 */ /* 0x000ea2000c1e1500 */
[----:B------:R-:W-:-:S05]  /*2c90*/  FFMA R13, R17, R32, R13 ;  /* 0x00000020110d7223 */ /* 0x000fca000000000d */
[----:B------:R0:W-:Y:S04]  /*2ca0*/  STL.128 [R22+0x10], R12 ;  /* 0x0000100c16007387 */ /* 0x0001e80000100c00 */
[----:B0-----:R-:W3:Y:S01]  /*2cb0*/  LDG.E.U16 R12, desc[UR6][R30.64+0x16] ;  /* 0x000016061e0c7981 */ /* 0x001ee2000c1e1500 */
[----:B--2---:R-:W-:-:S03]  /*2cc0*/  HADD2.F32 R32, -RZ, R25.H0_H0 ;  /* 0x20000019ff207230 */ /* 0x004fc60000004100 */
[----:B------:R-:W2:Y:S02]  /*2cd0*/  LDG.E.U16 R25, desc[UR6][R30.64+0x14] ;  /* 0x000014061e197981 */ /* 0x000ea4000c1e1500 */
[----:B------:R-:W-:Y:S02]  /*2ce0*/  FFMA R9, R17, R32, R9 ;  /* 0x0000002011097223 */ /* 0x000fe40000000009 */
[----:B------:R-:W4:Y:S01]  /*2cf0*/  LDG.E.U16 R32, desc[UR6][R30.64+0x1e] ;  /* 0x00001e061e207981 */ /* 0x000f22000c1e1500 */
[----:B---3--:R-:W-:-:S05]  /*2d00*/  HADD2.F32 R12, -RZ, R12.H0_H0 ;  /* 0x2000000cff0c7230 */ /* 0x008fca0000004100 */
[----:B------:R-:W-:Y:S02]  /*2d10*/  FFMA R11, R17, R12, R11 ;  /* 0x0000000c110b7223 */ /* 0x000fe4000000000b */
[----:B------:R-:W3:Y:S01]  /*2d20*/  LDL.128 R12, [R22+0x30] ;  /* 0x00003000160c7983 */ /* 0x000ee20000100c00 */
[----:B--2---:R-:W-:-:S05]  /*2d30*/  HADD2.F32 R25, -RZ, R25.H0_H0 ;  /* 0x20000019ff197230 */ /* 0x004fca0000004100 */
[C---:B------:R-:W-:Y:S02]  /*2d40*/  FFMA R10, R17.reuse, R25, R10 ;  /* 0x00000019110a7223 */ /* 0x040fe4000000000a */
[----:B------:R-:W2:Y:S01]  /*2d50*/  LDG.E.U16 R25, desc[UR6][R30.64+0x1c] ;  /* 0x00001c061e197981 */ /* 0x000ea2000c1e1500 */
[----:B-----5:R-:W-:Y:S02]  /*2d60*/  HADD2.F32 R27, -RZ, R27.H0_H0 ;  /* 0x2000001bff1b7230 */ /* 0x020fe40000004100 */
[----:B------:R-:W-:Y:S02]  /*2d70*/  HADD2.F32 R34, -RZ, R34.H0_H0 ;  /* 0x20000022ff227230 */ /* 0x000fe40000004100 */
[----:B----4-:R-:W-:Y:S01]  /*2d80*/  HADD2.F32 R32, -RZ, R32.H0_H0 ;  /* 0x20000020ff207230 */ /* 0x010fe20000004100 */
[----:B------:R1:W-:Y:S01]  /*2d90*/  STL.128 [R22+0x20], R8 ;  /* 0x0000200816007387 */ /* 0x0003e20000100c00 */
[----:B------:R-:W-:Y:S01]  /*2da0*/  IADD3 R24, PT, PT, R24, 0x10, RZ ;  /* 0x0000001018187810 */ /* 0x000fe20007ffe0ff */
[C---:B---3--:R-:W-:Y:S01]  /*2db0*/  FFMA R12, R17.reuse, R27, R12 ;  /* 0x0000001b110c7223 */ /* 0x048fe2000000000c */
[C---:B------:R-:W-:Y:S01]  /*2dc0*/  FFMA R13, R17.reuse, R34, R13 ;  /* 0x00000022110d7223 */ /* 0x040fe2000000000d */
[----:B------:R-:W-:Y:S01]  /*2dd0*/  FFMA R15, R17, R32, R15 ;  /* 0x00000020110f7223 */ /* 0x000fe2000000000f */
[----:B------:R-:W-:Y:S01]  /*2de0*/  ISETP.NE.AND P1, PT, R24, R2, PT ;  /* 0x000000021800720c */ /* 0x000fe20003f25270 */
[----:B--2---:R-:W-:-:S05]  /*2df0*/  HADD2.F32 R25, -RZ, R25.H0_H0 ;  /* 0x20000019ff197230 */ /* 0x004fca0000004100 */
[----:B------:R-:W-:-:S05]  /*2e00*/  FFMA R14, R17, R25, R14 ;  /* 0x00000019110e7223 */ /* 0x000fca000000000e */
[----:B------:R1:W-:Y:S02]  /*2e10*/  STL.128 [R22+0x30], R12 ;  /* 0x0000300c16007387 */ /* 0x0003e40000100c00 */
[----:B------:R-:W-:Y:S05]  /*2e20*/  @P1 BRA `(.L_x_28) ;  /* 0xfffffffc00001947 */ /* 0x000fea000383ffff */
[----:B-1----:R-:W-:-:S07]  /*2e30*/  MOV R10, R2 ;  /* 0x00000002000a7202 */ /* 0x002fce0000000f00 */
.L_x_27:
[----:B------:R-:W-:Y:S05]  /*2e40*/  @!P0 BRA `(.L_x_21) ;  /* 0x0000000400b08947 */ /* 0x000fea0003800000 */
[----:B------:R-:W-:Y:S02]  /*2e50*/  IADD3 R8, PT, PT, R6, -0x1, RZ ;  /* 0xffffffff06087810 */ /* 0x000fe40007ffe0ff */
[----:B------:R-:W-:Y:S02]  /*2e60*/  ISETP.NE.AND P1, PT, R5, RZ, PT ;  /* 0x000000ff0500720c */ /* 0x000fe40003f25270 */
[----:B------:R-:W-:-:S13]  /*2e70*/  ISETP.GE.U32.AND P0, PT, R8, 0x7, PT ;  /* 0x000000070800780c */ /* 0x000fda0003f06070 */
[----:B------:R-:W-:Y:S05]  /*2e80*/  @!P0 BRA `(.L_x_29) ;  /* 0x0000000000bc8947 */ /* 0x000fea0003800000 */
[----:B------:R-:W0:Y:S01]  /*2e90*/  LDCU.64 UR8, c[0x0][0x390] ;  /* 0x00007200ff0877ac */ /* 0x000e220008000a00 */
[C---:B------:R-:W-:Y:S02]  /*2ea0*/  IADD3 R9, P0, PT, R10.reuse, R19, RZ ;  /* 0x000000130a097210 */ /* 0x040fe40007f1e0ff */
[----:B------:R-:W-:-:S03]  /*2eb0*/  LEA R11, R10, R1, 0x2 ;  /* 0x000000010a0b7211 */ /* 0x000fc600078e10ff */
[----:B------:R-:W-:Y:S02]  /*2ec0*/  IMAD.X R12, RZ, RZ, R16, P0 ;  /* 0x000000ffff0c7224 */ /* 0x000fe400000e0610 */
[----:B------:R-:W2:Y:S04]  /*2ed0*/  LDL R22, [R11] ;  /* 0x000000000b167983 */ /* 0x000ea80000100800 */
[----:B------:R-:W3:Y:S04]  /*2ee0*/  LDL R34, [R11+0x10] ;  /* 0x000010000b227983 */ /* 0x000ee80000100800 */
[----:B------:R-:W4:Y:S01]  /*2ef0*/  LDL R25, [R11+0x1c] ;  /* 0x00001c000b197983 */ /* 0x000f220000100800 */
[----:B0-----:R-:W-:-:S04]  /*2f00*/  LEA R8, P0, R9, UR8, 0x1 ;  /* 0x0000000809087c11 */ /* 0x001fc8000f8008ff */
[----:B------:R-:W-:Y:S02]  /*2f10*/  LEA.HI.X R9, R9, UR9, R12, 0x1, P0 ;  /* 0x0000000909097c11 */ /* 0x000fe400080f0c0c */
[----:B------:R-:W5:Y:S04]  /*2f20*/  LDL R12, [R11+0x4] ;  /* 0x000004000b0c7983 */ /* 0x000f680000100800 */
[----:B------:R-:W2:Y:S04]  /*2f30*/  LDG.E.U16 R13, desc[UR6][R8.64] ;  /* 0x00000006080d7981 */ /* 0x000ea8000c1e1500 */
[----:B------:R-:W3:Y:S01]  /*2f40*/  LDG.E.U16 R15, desc[UR6][R8.64+0x2] ;  /* 0x00000206080f7981 */ /* 0x000ee2000c1e1500 */
[----:B--2---:R-:W-:-:S03]  /*2f50*/  HADD2.F32 R14, -RZ, R13.H0_H0 ;  /* 0x2000000dff0e7230 */ /* 0x004fc60000004100 */
[----:B------:R-:W2:Y:S02]  /*2f60*/  LDG.E.U16 R13, desc[UR6][R8.64+0x4] ;  /* 0x00000406080d7981 */ /* 0x000ea4000c1e1500 */
[----:B------:R-:W-:Y:S02]  /*2f70*/  FFMA R22, R17, R14, R22 ;  /* 0x0000000e11167223 */ /* 0x000fe40000000016 */
[----:B------:R-:W4:Y:S01]  /*2f80*/  LDL R14, [R11+0x8] ;  /* 0x000008000b0e7983 */ /* 0x000f220000100800 */
[----:B---3--:R-:W-:-:S05]  /*2f90*/  HADD2.F32 R15, -RZ, R15.H0_H0 ;  /* 0x2000000fff0f7230 */ /* 0x008fca0000004100 */
[----:B-----5:R-:W-:Y:S02]  /*2fa0*/  FFMA R24, R17, R15, R12 ;  /* 0x0000000f11187223 */ /* 0x020fe4000000000c */
[----:B------:R-:W3:Y:S04]  /*2fb0*/  LDG.E.U16 R15, desc[UR6][R8.64+0x6] ;  /* 0x00000606080f7981 */ /* 0x000ee8000c1e1500 */
[----:B------:R-:W5:Y:S01]  /*2fc0*/  LDL R12, [R11+0xc] ;  /* 0x00000c000b0c7983 */ /* 0x000f620000100800 */
[----:B--2---:R-:W-:-:S05]  /*2fd0*/  HADD2.F32 R13, -RZ, R13.H0_H0 ;  /* 0x2000000dff0d7230 */ /* 0x004fca0000004100 */
[----:B----4-:R-:W-:Y:S02]  /*2fe0*/  FFMA R30, R17, R13, R14 ;  /* 0x0000000d111e7223 */ /* 0x010fe4000000000e */
[----:B------:R-:W2:Y:S04]  /*2ff0*/  LDG.E.U16 R13, desc[UR6][R8.64+0x8] ;  /* 0x00000806080d7981 */ /* 0x000ea8000c1e1500 */
[----:B------:R-:W-:Y:S01]  /*3000*/  STL [R11], R22 ;  /* 0x000000160b007387 */ /* 0x000fe20000100800 */
[----:B---3--:R-:W-:-:S03]  /*3010*/  HADD2.F32 R15, -RZ, R15.H0_H0 ;  /* 0x2000000fff0f7230 */ /* 0x008fc60000004100 */
[----:B------:R-:W3:Y:S02]  /*3020*/  LDL R14, [R11+0x14] ;  /* 0x000014000b0e7983 */ /* 0x000ee40000100800 */
[----:B-----5:R-:W-:Y:S02]  /*3030*/  FFMA R32, R17, R15, R12 ;  /* 0x0000000f11207223 */ /* 0x020fe4000000000c */
[----:B------:R-:W4:Y:S04]  /*3040*/  LDG.E.U16 R12, desc[UR6][R8.64+0xa] ;  /* 0x00000a06080c7981 */ /* 0x000f28000c1e1500 */
[----:B------:R-:W5:Y:S04]  /*3050*/  LDG.E.U16 R15, desc[UR6][R8.64+0xe] ;  /* 0x00000e06080f7981 */ /* 0x000f68000c1e1500 */
[----:B------:R0:W-:Y:S04]  /*3060*/  STL [R11+0x8], R30 ;  /* 0x0000081e0b007387 */ /* 0x0001e80000100800 */
[----:B0-----:R-:W3:Y:S01]  /*3070*/  LDL R30, [R11+0x18] ;  /* 0x000018000b1e7983 */ /* 0x001ee20000100800 */
[----:B--2---:R-:W-:-:S03]  /*3080*/  HADD2.F32 R22, -RZ, R13.H0_H0 ;  /* 0x2000000dff167230 */ /* 0x004fc60000004100 */
[----:B------:R-:W2:Y:S04]  /*3090*/  LDG.E.U16 R13, desc[UR6][R8.64+0xc] ;  /* 0x00000c06080d7981 */ /* 0x000ea8000c1e1500 */
[----:B------:R5:W-:Y:S01]  /*30a0*/  STL [R11+0x4], R24 ;  /* 0x000004180b007387 */ /* 0x000be20000100800 */
[----:B----4-:R-:W-:Y:S02]  /*30b0*/  HADD2.F32 R12, -RZ, R12.H0_H0 ;  /* 0x2000000cff0c7230 */ /* 0x010fe40000004100 */
[----:B-----5:R-:W-:-:S03]  /*30c0*/  HADD2.F32 R24, -RZ, R15.H0_H0 ;  /* 0x2000000fff187230 */ /* 0x020fc60000004100 */
[C---:B---3--:R-:W-:Y:S01]  /*30d0*/  FFMA R14, R17.reuse, R12, R14 ;  /* 0x0000000c110e7223 */ /* 0x048fe2000000000e */
[C---:B------:R-:W-:Y:S01]  /*30e0*/  FFMA R22, R17.reuse, R22, R34 ;  /* 0x0000001611167223 */ /* 0x040fe20000000022 */
[----:B------:R-:W-:Y:S01]  /*30f0*/  FFMA R24, R17, R24, R25 ;  /* 0x0000001811187223 */ /* 0x000fe20000000019 */
[----:B------:R0:W-:Y:S04]  /*3100*/  STL [R11+0xc], R32 ;  /* 0x00000c200b007387 */ /* 0x0001e80000100800 */
[----:B------:R0:W-:Y:S04]  /*3110*/  STL [R11+0x10], R22 ;  /* 0x000010160b007387 */ /* 0x0001e80000100800 */
[----:B------:R0:W-:Y:S04]  /*3120*/  STL [R11+0x14], R14 ;  /* 0x0000140e0b007387 */ /* 0x0001e80000100800 */
[----:B------:R0:W-:Y:S01]  /*3130*/  STL [R11+0x1c], R24 ;  /* 0x00001c180b007387 */ /* 0x0001e20000100800 */
[----:B------:R-:W-:Y:S01]  /*3140*/  IADD3 R10, PT, PT, R10, 0x8, RZ ;  /* 0x000000080a0a7810 */ /* 0x000fe20007ffe0ff */
[----:B--2---:R-:W-:-:S05]  /*3150*/  HADD2.F32 R12, -RZ, R13.H0_H0 ;  /* 0x2000000dff0c7230 */ /* 0x004fca0000004100 */
[----:B------:R-:W-:-:S05]  /*3160*/  FFMA R12, R17, R12, R30 ;  /* 0x0000000c110c7223 */ /* 0x000fca000000001e */
[----:B------:R0:W-:Y:S02]  /*3170*/  STL [R11+0x18], R12 ;  /* 0x0000180c0b007387 */ /* 0x0001e40000100800 */
.L_x_29:
[----:B------:R-:W-:Y:S05]  /*3180*/  @!P1 BRA `(.L_x_21) ;  /* 0x0000000000e09947 */ /* 0x000fea0003800000 */
[----:B------:R-:W-:Y:S02]  /*3190*/  IADD3 R8, PT, PT, R5, -0x1, RZ ;  /* 0xffffffff05087810 */ /* 0x000fe40007ffe0ff */
[----:B------:R-:W-:Y:S02]  /*31a0*/  ISETP.NE.AND P1, PT, R4, RZ, PT ;  /* 0x000000ff0400720c */ /* 0x000fe40003f25270 */
[----:B------:R-:W-:-:S13]  /*31b0*/  ISETP.GE.U32.AND P0, PT, R8, 0x3, PT ;  /* 0x000000030800780c */ /* 0x000fda0003f06070 */
[----:B------:R-:W-:Y:S05]  /*31c0*/  @!P0 BRA `(.L_x_30) ;  /* 0x00000000006c8947 */ /* 0x000fea0003800000 */
[----:B------:R-:W1:Y:S01]  /*31d0*/  LDCU.64 UR8, c[0x0][0x390] ;  /* 0x00007200ff0877ac */ /* 0x000e620008000a00 */
[C---:B------:R-:W-:Y:S02]  /*31e0*/  IADD3 R9, P0, PT, R10.reuse, R19, RZ ;  /* 0x000000130a097210 */ /* 0x040fe40007f1e0ff */
[----:B0-----:R-:W-:Y:S02]  /*31f0*/  LEA R11, R10, R1, 0x2 ;  /* 0x000000010a0b7211 */ /* 0x001fe400078e10ff */
[----:B------:R-:W-:-:S03]  /*3200*/  IADD3.X R12, PT, PT, RZ, R16, RZ, P0, !PT ;  /* 0x00000010ff0c7210 */ /* 0x000fc600007fe4ff */
[----:B------:R-:W2:Y:S04]  /*3210*/  LDL R14, [R11+0x4] ;  /* 0x000004000b0e7983 */ /* 0x000ea80000100800 */
[----:B------:R-:W3:Y:S04]  /*3220*/  LDL R24, [R11+0x8] ;  /* 0x000008000b187983 */ /* 0x000ee80000100800 */
[----:B------:R-:W4:Y:S01]  /*3230*/  LDL R30, [R11+0xc] ;  /* 0x00000c000b1e7983 */ /* 0x000f220000100800 */
[----:B-1----:R-:W-:-:S04]  /*3240*/  LEA R8, P0, R9, UR8, 0x1 ;  /* 0x0000000809087c11 */ /* 0x002fc8000f8008ff */
[----:B------:R-:W-:Y:S02]  /*3250*/  LEA.HI.X R9, R9, UR9, R12, 0x1, P0 ;  /* 0x0000000909097c11 */ /* 0x000fe400080f0c0c */
[----:B------:R-:W5:Y:S04]  /*3260*/  LDL R12, [R11] ;  /* 0x000000000b0c7983 */ /* 0x000f680000100800 */
[----:B------:R-:W2:Y:S04]  /*3270*/  LDG.E.U16 R13, desc[UR6][R8.64] ;  /* 0x00000006080d7981 */ /* 0x000ea8000c1e1500 */
[----:B------:R-:W3:Y:S04]  /*3280*/  LDG.E.U16 R15, desc[UR6][R8.64+0x2] ;  /* 0x00000206080f7981 */ /* 0x000ee8000c1e1500 */
[----:B------:R-:W4:Y:S01]  /*3290*/  LDG.E.U16 R22, desc[UR6][R8.64+0x6] ;  /* 0x0000060608167981 */ /* 0x000f22000c1e1500 */
[----:B--2---:R-:W-:-:S05]  /*32a0*/  HADD2.F32 R13, -RZ, R13.H0_H0 ;  /* 0x2000000dff0d7230 */ /* 0x004fca0000004100 */
[----:B-----5:R-:W-:Y:S02]  /*32b0*/  FFMA R12, R17, R13, R12 ;  /* 0x0000000d110c7223 */ /* 0x020fe4000000000c */
[----:B------:R-:W2:Y:S01]  /*32c0*/  LDG.E.U16 R13, desc[UR6][R8.64+0x4] ;  /* 0x00000406080d7981 */ /* 0x000ea2000c1e1500 */
[----:B---3--:R-:W-:-:S05]  /*32d0*/  HADD2.F32 R15, -RZ, R15.H0_H0 ;  /* 0x2000000fff0f7230 */ /* 0x008fca0000004100 */
[----:B------:R-:W-:Y:S01]  /*32e0*/  FFMA R14, R17, R15, R14 ;  /* 0x0000000f110e7223 */ /* 0x000fe2000000000e */
[----:B----4-:R-:W-:Y:S01]  /*32f0*/  HADD2.F32 R15, -RZ, R22.H0_H0 ;  /* 0x20000016ff0f7230 */ /* 0x010fe20000004100 */
[----:B------:R1:W-:Y:S04]  /*3300*/  STL [R11], R12 ;  /* 0x0000000c0b007387 */ /* 0x0003e80000100800 */
[----:B------:R1:W-:Y:S01]  /*3310*/  STL [R11+0x4], R14 ;  /* 0x0000040e0b007387 */ /* 0x0003e20000100800 */
[----:B------:R-:W-:Y:S02]  /*3320*/  VIADD R10, R10, 0x4 ;  /* 0x000000040a0a7836 */ /* 0x000fe40000000000 */
[----:B--2---:R-:W-:-:S05]  /*3330*/  HADD2.F32 R13, -RZ, R13.H0_H0 ;  /* 0x2000000dff0d7230 */ /* 0x004fca0000004100 */
[C---:B------:R-:W-:Y:S01]  /*3340*/  FFMA R22, R17.reuse, R13, R24 ;  /* 0x0000000d11167223 */ /* 0x040fe20000000018 */
[----:B------:R-:W-:-:S04]  /*3350*/  FFMA R24, R17, R15, R30 ;  /* 0x0000000f11187223 */ /* 0x000fc8000000001e */
[----:B------:R1:W-:Y:S04]  /*3360*/  STL [R11+0x8], R22 ;  /* 0x000008160b007387 */ /* 0x0003e80000100800 */
[----:B------:R1:W-:Y:S02]  /*3370*/  STL [R11+0xc], R24 ;  /* 0x00000c180b007387 */ /* 0x0003e40000100800 */
.L_x_30:
[----:B------:R-:W-:Y:S05]  /*3380*/  @!P1 BRA `(.L_x_21) ;  /* 0x0000000000609947 */ /* 0x000fea0003800000 */
[----:B------:R-:W2:Y:S01]  /*3390*/  LDCU.64 UR8, c[0x0][0x390] ;  /* 0x00007200ff0877ac */ /* 0x000ea20008000a00 */
[C---:B------:R-:W-:Y:S02]  /*33a0*/  IADD3 R19, P0, PT, R10.reuse, R19, RZ ;  /* 0x000000130a137210 */ /* 0x040fe40007f1e0ff */
[----:B------:R-:W-:Y:S02]  /*33b0*/  LEA R10, R10, R1, 0x2 ;  /* 0x000000010a0a7211 */ /* 0x000fe400078e10ff */
[----:B------:R-:W-:-:S03]  /*33c0*/  IADD3.X R16, PT, PT, RZ, R16, RZ, P0, !PT ;  /* 0x00000010ff107210 */ /* 0x000fc600007fe4ff */
[----:B01----:R-:W3:Y:S01]  /*33d0*/  LDL R14, [R10] ;  /* 0x000000000a0e7983 */ /* 0x003ee20000100800 */
[----:B--2---:R-:W-:-:S04]  /*33e0*/  LEA R8, P0, R19, UR8, 0x1 ;  /* 0x0000000813087c11 */ /* 0x004fc8000f8008ff */
[----:B------:R-:W-:-:S05]  /*33f0*/  LEA.HI.X R9, R19, UR9, R16, 0x1, P0 ;  /* 0x0000000913097c11 */ /* 0x000fca00080f0c10 */
[----:B------:R-:W2:Y:S01]  /*3400*/  LDG.E.U16 R11, desc[UR6][R8.64] ;  /* 0x00000006080b7981 */ /* 0x000ea2000c1e1500 */
[----:B------:R-:W-:Y:S01]  /*3410*/  ISETP.NE.AND P0, PT, R4, 0x1, PT ;  /* 0x000000010400780c */ /* 0x000fe20003f05270 */
[----:B--2---:R-:W-:-:S05]  /*3420*/  HADD2.F32 R12, -RZ, R11.H0_H0 ;  /* 0x2000000bff0c7230 */ /* 0x004fca0000004100 */
[----:B---3--:R-:W-:-:S05]  /*3430*/  FFMA R11, R17, R12, R14 ;  /* 0x0000000c110b7223 */ /* 0x008fca000000000e */
[----:B------:R2:W-:Y:S02]  /*3440*/  STL [R10], R11 ;  /* 0x0000000b0a007387 */ /* 0x0005e40000100800 */
[----:B------:R-:W-:Y:S05]  /*3450*/  @!P0 BRA `(.L_x_21) ;  /* 0x00000000002c8947 */ /* 0x000fea0003800000 */
[----:B------:R-:W-:Y:S01]  /*3460*/  ISETP.NE.AND P0, PT, R4, 0x2, PT ;  /* 0x000000020400780c */ /* 0x000fe20003f05270 */
[----:B--2---:R-:W2:Y:S04]  /*3470*/  LDG.E.U16 R11, desc[UR6][R8.64+0x2] ;  /* 0x00000206080b7981 */ /* 0x004ea8000c1e1500 */
[----:B------:R-:W3:Y:S08]  /*3480*/  LDL R16, [R10+0x4] ;  /* 0x000004000a107983 */ /* 0x000ef00000100800 */
[----:B------:R-:W4:Y:S04]  /*3490*/  @P0 LDG.E.U16 R13, desc[UR6][R8.64+0x4] ;  /* 0x00000406080d0981 */ /* 0x000f28000c1e1500 */
[----:B------:R-:W5:Y:S01]  /*34a0*/  @P0 LDL R15, [R10+0x8] ;  /* 0x000008000a0f0983 */ /* 0x000f620000100800 */
[----:B--2---:R-:W-:-:S05]  /*34b0*/  HADD2.F32 R12, -RZ, R11.H0_H0 ;  /* 0x2000000bff0c7230 */ /* 0x004fca0000004100 */
[----:B---3--:R-:W-:Y:S01]  /*34c0*/  FFMA R11, R17, R12, R16 ;  /* 0x0000000c110b7223 */ /* 0x008fe20000000010 */
[----:B----4-:R-:W-:-:S05]  /*34d0*/  @P0 HADD2.F32 R14, -RZ, R13.H0_H0 ;  /* 0x2000000dff0e0230 */ /* 0x010fca0000004100 */
[----:B-----5:R-:W-:Y:S01]  /*34e0*/  @P0 FFMA R17, R17, R14, R15 ;  /* 0x0000000e11110223 */ /* 0x020fe2000000000f */
[----:B------:R3:W-:Y:S04]  /*34f0*/  STL [R10+0x4], R11 ;  /* 0x0000040b0a007387 */ /* 0x0007e80000100800 */
[----:B------:R3:W-:Y:S02]  /*3500*/  @P0 STL [R10+0x8], R17 ;  /* 0x000008110a000387 */ /* 0x0007e40000100800 */
.L_x_21:
[----:B------:R-:W-:Y:S05]  /*3510*/  BSYNC.RECONVERGENT B0 ;  /* 0x0000000000007941 */ /* 0x000fea0003800200 */
.L_x_20:
[----:B------:R-:W4:Y:S01]  /*3520*/  LDCU UR5, c[0x0][0x3a8] ;  /* 0x00007500ff0577ac */ /* 0x000f220008000800 */
[----:B------:R-:W-:-:S04]  /*3530*/  UIADD3 UR4, UPT, UPT, UR4, 0x1, URZ ;  /* 0x0000000104047890 */ /* 0x000fc8000fffe0ff */
[----:B----4-:R-:W-:-:S09]  /*3540*/  UISETP.NE.AND UP0, UPT, UR4, UR5, UPT ;  /* 0x000000050400728c */ /* 0x010fd2000bf05270 */
[----:B------:R-:W-:Y:S05]  /*3550*/  BRA.U !UP0, `(.L_x_18) ;  /* 0x0000000108fc7547 */ /* 0x000fea000b800000 */
[----:B------:R-:W-:Y:S05]  /*3560*/  BRA `(.L_x_31) ;  /* 0xffffffe400707947 */ /* 0x000fea000383ffff */
.L_x_19:
[C---:B------:R-:W-:Y:S01]  /*3570*/  ISETP.GE.U32.AND P0, PT, R4.reuse, 0x4, PT ;  /* 0x000000040400780c */ /* 0x040fe20003f06070 */
[----:B------:R-:W-:Y:S01]  /*3580*/  HFMA2 R26, -RZ, RZ, 0, 0 ;  /* 0x00000000ff1a7431 */ /* 0x000fe200000001ff */
[----:B------:R-:W-:Y:S02]  /*3590*/  LOP3.LUT R10, R4, 0x3, RZ, 0xc0, !PT ;  /* 0x00000003040a7812 */ /* 0x000fe400078ec0ff */
[----:B------:R-:W-:Y:S02]  /*35a0*/  MOV R2, RZ ;  /* 0x000000ff00027202 */ /* 0x000fe40000000f00 */
[----:B------:R-:W-:-:S07]  /*35b0*/  ISETP.NE.AND P4, PT, R10, RZ, PT ;  /* 0x000000ff0a00720c */ /* 0x000fce0003f85270 */
[----:B------:R-:W-:Y:S06]  /*35c0*/  @!P0 BRA `(.L_x_32) ;  /* 0x00000000008c8947 */ /* 0x000fec0003800000 */
[----:B------:R-:W0:Y:S01]  /*35d0*/  LDCU UR4, c[0x0][0x3b0] ;  /* 0x00007600ff0477ac */ /* 0x000e220008000800 */
[----:B------:R-:W-:Y:S01]  /*35e0*/  MOV R2, 0x3bbb989d ;  /* 0x3bbb989d00027802 */ /* 0x000fe20000000f00 */
[----:B------:R-:W-:Y:S01]  /*35f0*/  IMAD.MOV.U32 R9, RZ, RZ, 0x437c0000 ;  /* 0x437c0000ff097424 */ /* 0x000fe200078e00ff */
[----:B------:R-:W-:Y:S01]  /*3600*/  MOV R26, RZ ;  /* 0x000000ff001a7202 */ /* 0x000fe20000000f00 */
[----:B------:R-:W2:Y:S01]  /*3610*/  LDCU UR9, c[0x0][0x3b4] ;  /* 0x00007680ff0977ac */ /* 0x000ea20008000800 */
[----:B01----:R-:W-:Y:S01]  /*3620*/  FFMA R5, RZ, UR4, -R23 ;  /* 0x00000004ff057c23 */ /* 0x003fe20008000817 */
[----:B------:R-:W-:-:S03]  /*3630*/  UMOV UR4, URZ ;  /* 0x000000ff00047c82 */ /* 0x000fc60008000000 */
[----:B------:R-:W-:-:S04]  /*3640*/  FFMA.SAT R2, R5, R2, 0.5 ;  /* 0x3f00000005027423 */ /* 0x000fc80000002002 */
[----:B------:R-:W-:-:S04]  /*3650*/  FFMA.RM R6, R2, R9, 12582913 ;  /* 0x4b40000102067423 */ /* 0x000fc80000004009 */
[C---:B------:R-:W-:Y:S01]  /*3660*/  FADD R2, R6.reuse, -12583039 ;  /* 0xcb40007f06027421 */ /* 0x040fe20000000000 */
[----:B------:R-:W-:-:S03]  /*3670*/  SHF.L.U32 R9, R6, 0x17, RZ ;  /* 0x0000001706097819 */ /* 0x000fc600000006ff */
[----:B------:R-:W-:Y:S01]  /*3680*/  FFMA R8, R5, 1.4426950216293334961, -R2 ;  /* 0x3fb8aa3b05087823 */ /* 0x000fe20000000802 */
[----:B------:R-:W-:-:S03]  /*3690*/  LOP3.LUT R2, R4, 0x7ffffffc, RZ, 0xc0, !PT ;  /* 0x7ffffffc04027812 */ /* 0x000fc600078ec0ff */
[----:B--2---:R-:W-:-:S07]  /*36a0*/  FFMA R8, R5, 1.925963033500011079e-08, R8 ;  /* 0x32a5706005087823 */ /* 0x004fce0000000008 */
.L_x_33:
[C---:B------:R-:W-:Y:S01]  /*36b0*/  ISETP.LT.AND P2, PT, R7.reuse, UR4, PT ;  /* 0x0000000407007c0c */ /* 0x040fe2000bf41270 */
[----:B------:R-:W-:Y:S02]  /*36c0*/  UIADD3 UR5, UPT, UPT, UR4, 0x2, URZ ;  /* 0x0000000204057890 */ /* 0x000fe4000fffe0ff */
[C---:B------:R-:W-:Y:S01]  /*36d0*/  ISETP.LE.AND P1, PT, R7.reuse, UR4, PT ;  /* 0x0000000407007c0c */ /* 0x040fe2000bf23270 */
[----:B------:R-:W-:Y:S01]  /*36e0*/  UIADD3 UR8, UPT, UPT, UR4, 0x3, URZ ;  /* 0x0000000304087890 */ /* 0x000fe2000fffe0ff */
[----:B------:R-:W-:Y:S01]  /*36f0*/  ISETP.NE.AND P2, PT, RZ, UR9, P2 ;  /* 0x00000009ff007c0c */ /* 0x000fe20009745270 */
[----:B------:R-:W-:Y:S01]  /*3700*/  UIADD3 UR4, UPT, UPT, UR4, 0x4, URZ ;  /* 0x0000000404047890 */ /* 0x000fe2000fffe0ff */
[----:B------:R-:W-:Y:S02]  /*3710*/  ISETP.NE.AND P1, PT, RZ, UR9, P1 ;  /* 0x00000009ff007c0c */ /* 0x000fe40008f25270 */
[C---:B------:R-:W-:Y:S02]  /*3720*/  ISETP.LT.AND P0, PT, R7.reuse, UR5, PT ;  /* 0x0000000507007c0c */ /* 0x040fe4000bf01270 */
[----:B------:R-:W-:-:S02]  /*3730*/  ISETP.LT.AND P3, PT, R7, UR8, PT ;  /* 0x0000000807007c0c */ /* 0x000fc4000bf61270 */
[----:B------:R-:W-:Y:S02]  /*3740*/  ISETP.NE.AND P0, PT, RZ, UR9, P0 ;  /* 0x00000009ff007c0c */ /* 0x000fe40008705270 */
[----:B------:R-:W-:-:S03]  /*3750*/  ISETP.NE.AND P3, PT, RZ, UR9, P3 ;  /* 0x00000009ff007c0c */ /* 0x000fc60009f65270 */
[----:B------:R-:W0:Y:S08]  /*3760*/  @!P2 MUFU.EX2 R5, R8 ;  /* 0x000000080005a308 */ /* 0x000e300000000800 */
[----:B------:R-:W1:Y:S08]  /*3770*/  @!P1 MUFU.EX2 R11, R8 ;  /* 0x00000008000b9308 */ /* 0x000e700000000800 */
[----:B------:R-:W2:Y:S01]  /*3780*/  @!P0 MUFU.EX2 R13, R8 ;  /* 0x00000008000d8308 */ /* 0x000ea20000000800 */
[----:B0-----:R-:W-:-:S07]  /*3790*/  @!P2 FFMA R26, R9, R5, R26 ;  /* 0x00000005091aa223 */ /* 0x001fce000000001a */
[----:B------:R-:W0:Y:S01]  /*37a0*/  @!P3 MUFU.EX2 R15, R8 ;  /* 0x00000008000fb308 */ /* 0x000e220000000800 */
[----:B-1----:R-:W-:Y:S01]  /*37b0*/  @!P1 FFMA R26, R9, R11, R26 ;  /* 0x0000000b091a9223 */ /* 0x002fe2000000001a */
[----:B------:R-:W-:-:S03]  /*37c0*/  ISETP.NE.AND P1, PT, R2, UR4, PT ;  /* 0x0000000402007c0c */ /* 0x000fc6000bf25270 */
[----:B--2---:R-:W-:-:S04]  /*37d0*/  @!P0 FFMA R26, R9, R13, R26 ;  /* 0x0000000d091a8223 */ /* 0x004fc8000000001a */
[----:B0-----:R-:W-:-:S06]  /*37e0*/  @!P3 FFMA R26, R9, R15, R26 ;  /* 0x0000000f091ab223 */ /* 0x001fcc000000001a */
[----:B------:R-:W-:Y:S05]  /*37f0*/  @P1 BRA `(.L_x_33) ;  /* 0xfffffffc00ac1947 */ /* 0x000fea000383ffff */
.L_x_32:
[----:B------:R-:W-:Y:S05]  /*3800*/  @!P4 BRA `(.L_x_18) ;  /* 0x000000000050c947 */ /* 0x000fea0003800000 */
[----:B------:R-:W2:Y:S01]  /*3810*/  LDCU UR4, c[0x0][0x3b0] ;  /* 0x00007600ff0477ac */ /* 0x000ea20008000800 */
[----:B------:R-:W-:Y:S01]  /*3820*/  HFMA2 R4, -RZ, RZ, 0.96630859375, -0.0022525787353515625 ;  /* 0x3bbb989dff047431 */ /* 0x000fe200000001ff */
[----:B01----:R-:W-:Y:S01]  /*3830*/  MOV R5, 0x437c0000 ;  /* 0x437c000000057802 */ /* 0x003fe20000000f00 */
[----:B------:R-:W0:Y:S01]  /*3840*/  LDCU UR5, c[0x0][0x3b4] ;  /* 0x00007680ff0577ac */ /* 0x000e220008000800 */
[----:B--2---:R-:W-:Y:S01]  /*3850*/  FFMA R23, RZ, UR4, -R23 ;  /* 0x00000004ff177c23 */ /* 0x004fe20008000817 */
[----:B------:R-:W-:-:S03]  /*3860*/  UMOV UR4, URZ ;  /* 0x000000ff00047c82 */ /* 0x000fc60008000000 */
[----:B------:R-:W-:-:S04]  /*3870*/  FFMA.SAT R4, R23, R4, 0.5 ;  /* 0x3f00000017047423 */ /* 0x000fc80000002004 */
[----:B------:R-:W-:-:S04]  /*3880*/  FFMA.RM R4, R4, R5, 12582913 ;  /* 0x4b40000104047423 */ /* 0x000fc80000004005 */
[C---:B------:R-:W-:Y:S01]  /*3890*/  FADD R6, R4.reuse, -12583039 ;  /* 0xcb40007f04067421 */ /* 0x040fe20000000000 */
[----:B------:R-:W-:-:S03]  /*38a0*/  SHF.L.U32 R9, R4, 0x17, RZ ;  /* 0x0000001704097819 */ /* 0x000fc600000006ff */
[----:B------:R-:W-:-:S04]  /*38b0*/  FFMA R6, R23, 1.4426950216293334961, -R6 ;  /* 0x3fb8aa3b17067823 */ /* 0x000fc80000000806 */
[----:B------:R-:W-:-:S06]  /*38c0*/  FFMA R5, R23, 1.925963033500011079e-08, R6 ;  /* 0x32a5706017057823 */ /* 0x000fcc0000000006 */
[----:B0-----:R-:W1:Y:S02]  /*38d0*/  MUFU.EX2 R5, R5 ;  /* 0x0000000500057308 */ /* 0x001e640000000800 */
.L_x_34:
[----:B------:R-:W-:Y:S01]  /*38e0*/  UIADD3 UR4, UPT, UPT, UR4, 0x1, URZ ;  /* 0x0000000104047890 */ /* 0x000fe2000fffe0ff */
[C---:B------:R-:W-:Y:S01]  /*38f0*/  ISETP.GT.AND P0, PT, R2.reuse, R7, PT ;  /* 0x000000070200720c */ /* 0x040fe20003f04270 */
[----:B------:R-:W-:-:S03]  /*3900*/  VIADD R2, R2, 0x1 ;  /* 0x0000000102027836 */ /* 0x000fc60000000000 */
[----:B------:R-:W-:Y:S02]  /*3910*/  ISETP.NE.AND P0, PT, RZ, UR5, P0 ;  /* 0x00000005ff007c0c */ /* 0x000fe40008705270 */
[----:B------:R-:W-:-:S11]  /*3920*/  ISETP.NE.AND P1, PT, R10, UR4, PT ;  /* 0x000000040a007c0c */ /* 0x000fd6000bf25270 */
[----:B-1----:R-:W-:Y:S02]  /*3930*/  @!P0 FFMA R26, R9, R5, R26 ;  /* 0x00000005091a8223 */ /* 0x002fe4000000001a */
[----:B------:R-:W-:Y:S05]  /*3940*/  @P1 BRA `(.L_x_34) ;  /* 0xfffffffc00e41947 */ /* 0x000fea000383ffff */
.L_x_18:
[----:B------:R-:W4:Y:S01]  /*3950*/  LDC R4, c[0x0][0x3ac] ;  /* 0x0000eb00ff047b82 */ /* 0x000f220000000800 */
[C---:B------:R-:W-:Y:S01]  /*3960*/  IADD3 R2, PT, PT, R26.reuse, 0x1800000, RZ ;  /* 0x018000001a027810 */ /* 0x040fe20007ffe0ff */
[----:B------:R-:W-:Y:S01]  /*3970*/  BSSY.RECONVERGENT B0, `(.L_x_35) ;  /* 0x000000d000007945 */ /* 0x000fe20003800200 */
[----:B------:R-:W-:Y:S02]  /*3980*/  FSETP.GT.AND P3, PT, R26, RZ, PT ;  /* 0x000000ff1a00720b */ /* 0x000fe40003f64000 */
[----:B------:R-:W-:-:S04]  /*3990*/  LOP3.LUT R2, R2, 0x7f800000, RZ, 0xc0, !PT ;  /* 0x7f80000002027812 */ /* 0x000fc800078ec0ff */
[----:B------:R-:W-:Y:S02]  /*39a0*/  ISETP.GT.U32.AND P0, PT, R2, 0x1ffffff, PT ;  /* 0x01ffffff0200780c */ /* 0x000fe40003f04070 */
[----:B----4-:R-:W-:-:S11]  /*39b0*/  ISETP.GE.AND P4, PT, R4, 0x1, PT ;  /* 0x000000010400780c */ /* 0x010fd60003f86270 */
[----:B------:R-:W-:Y:S05]  /*39c0*/  @P0 BRA `(.L_x_36) ;  /* 0x00000000000c0947 */ /* 0x000fea0003800000 */
[----:B------:R-:W-:-:S07]  /*39d0*/  MOV R4, 0x39f0 ;  /* 0x000039f000047802 */ /* 0x000fce0000000f00 */
[----:B0123--:R-:W-:Y:S05]  /*39e0*/  CALL.REL.NOINC `($__internal_0_$__cuda_sm20_rcp_rn_f32_slowpath) ;  /* 0x00000008009c7944 */ /* 0x00ffea0003c00000 */
[----:B------:R-:W-:Y:S05]  /*39f0*/  BRA `(.L_x_37) ;  /* 0x0000000000107947 */ /* 0x000fea0003800000 */
.L_x_36:
[----:B01----:R-:W0:Y:S02]  /*3a00*/  MUFU.RCP R5, R26 ;  /* 0x0000001a00057308 */ /* 0x003e240000001000 */
[----:B0-----:R-:W-:-:S04]  /*3a10*/  FFMA R2, R5, R26, -1 ;  /* 0xbf80000005027423 */ /* 0x001fc8000000001a */
[----:B------:R-:W-:-:S04]  /*3a20*/  FADD.FTZ R2, -R2, -RZ ;  /* 0x800000ff02027221 */ /* 0x000fc80000010100 */
[----:B------:R-:W-:-:S07]  /*3a30*/  FFMA R2, R5, R2, R5 ;  /* 0x0000000205027223 */ /* 0x000fce0000000005 */
.L_x_37:
[----:B------:R-:W-:Y:S05]  /*3a40*/  BSYNC.RECONVERGENT B0 ;  /* 0x0000000000007941 */ /* 0x000fea0003800200 */
.L_x_35:
[----:B------:R-:W-:Y:S05]  /*3a50*/  @!P4 EXIT ;  /* 0x000000000000c94d */ /* 0x000fea0003800000 */
[----:B------:R-:W0:Y:S01]  /*3a60*/  LDC R20, c[0x0][0x3ac] ;  /* 0x0000eb00ff147b82 */ /* 0x000e220000000800 */
[----:B------:R-:W-:Y:S01]  /*3a70*/  HFMA2 R21, -RZ, RZ, 0, 0 ;  /* 0x00000000ff157431 */ /* 0x000fe200000001ff */
[----:B------:R-:W-:Y:S02]  /*3a80*/  FSEL R2, R2, RZ, P3 ;  /* 0x000000ff02027208 */ /* 0x000fe40001800000 */
[C---:B0-----:R-:W-:Y:S02]  /*3a90*/  IADD3 R4, PT, PT, R20.reuse, -0x1, RZ ;  /* 0xffffffff14047810 */ /* 0x041fe40007ffe0ff */
[----:B------:R-:W-:Y:S02]  /*3aa0*/  LOP3.LUT R26, R20, 0xf, RZ, 0xc0, !PT ;  /* 0x0000000f141a7812 */ /* 0x000fe400078ec0ff */
[----:B------:R-:W-:Y:S02]  /*3ab0*/  ISETP.GE.U32.AND P1, PT, R4, 0xf, PT ;  /* 0x0000000f0400780c */ /* 0x000fe40003f26070 */
[----:B------:R-:W-:-:S11]  /*3ac0*/  ISETP.NE.AND P0, PT, R26, RZ, PT ;  /* 0x000000ff1a00720c */ /* 0x000fd60003f05270 */
[----:B------:R-:W-:Y:S05]  /*3ad0*/  @!P1 BRA `(.L_x_38) ;  /* 0x0000000400109947 */ /* 0x000fea0003800000 */
[----:B------:R-:W0:Y:S01]  /*3ae0*/  LDCU.64 UR4, c[0x0][0x398] ;  /* 0x00007300ff0477ac */ /* 0x000e220008000a00 */
[----:B------:R-:W-:Y:S02]  /*3af0*/  LOP3.LUT R21, R20, 0x7ffffff0, RZ, 0xc0, !PT ;  /* 0x7ffffff014157812 */ /* 0x000fe400078ec0ff */
[----:B------:R-:W-:Y:S02]  /*3b00*/  IADD3 R23, PT, PT, R1, 0x20, RZ ;  /* 0x0000002001177810 */ /* 0x000fe40007ffe0ff */
[----:B------:R-:W-:Y:S02]  /*3b10*/  IADD3 R22, PT, PT, -R21, RZ, RZ ;  /* 0x000000ff15167210 */ /* 0x000fe40007ffe1ff */
[----:B0-----:R-:W-:-:S04]  /*3b20*/  LEA R24, P1, R0, UR4, 0x1 ;  /* 0x0000000400187c11 */ /* 0x001fc8000f8208ff */
[----:B------:R-:W-:Y:S02]  /*3b30*/  IADD3 R24, P2, PT, R24, 0x10, RZ ;  /* 0x0000001018187810 */ /* 0x000fe40007f5e0ff */
[----:B------:R-:W-:-:S05]  /*3b40*/  LEA.HI.X R27, R0, UR5, R3, 0x1, P1 ;  /* 0x00000005001b7c11 */ /* 0x000fca00088f0c03 */
[----:B------:R-:W-:-:S07]  /*3b50*/  IMAD.X R27, RZ, RZ, R27, P2 ;  /* 0x000000ffff1b7224 */ /* 0x000fce00010e061b */
.L_x_39:
[----:B0-----:R-:W4:Y:S04]  /*3b60*/  LDL.128 R4, [R23+-0x20] ;  /* 0xffffe00017047983 */ /* 0x001f280000100c00 */
[----:B--23--:R-:W2:Y:S04]  /*3b70*/  LDL.128 R8, [R23+-0x10] ;  /* 0xfffff00017087983 */ /* 0x00cea80000100c00 */
[----:B------:R-:W3:Y:S04]  /*3b80*/  LDL.128 R12, [R23] ;  /* 0x00000000170c7983 */ /* 0x000ee80000100c00 */
[----:B------:R0:W5:Y:S01]  /*3b90*/  LDL.128 R16, [R23+0x10] ;  /* 0x0000100017107983 */ /* 0x0001620000100c00 */
[----:B------:R-:W-:-:S04]  /*3ba0*/  IADD3 R22, PT, PT, R22, 0x10, RZ ;  /* 0x0000001016167810 */ /* 0x000fc80007ffe0ff */
[----:B------:R-:W-:Y:S02]  /*3bb0*/  ISETP.NE.AND P1, PT, R22, RZ, PT ;  /* 0x000000ff1600720c */ /* 0x000fe40003f25270 */
[----:B0-----:R-:W-:Y:S01]  /*3bc0*/  IADD3 R23, PT, PT, R23, 0x40, RZ ;  /* 0x0000004017177810 */ /* 0x001fe20007ffe0ff */
[C---:B----4-:R-:W-:Y:S01]  /*3bd0*/  FMUL R4, R2.reuse, R4 ;  /* 0x0000000402047220 */ /* 0x050fe20000400000 */
[C---:B------:R-:W-:Y:S01]  /*3be0*/  FMUL R5, R2.reuse, R5 ;  /* 0x0000000502057220 */ /* 0x040fe20000400000 */
[C---:B------:R-:W-:Y:S01]  /*3bf0*/  FMUL R6, R2.reuse, R6 ;  /* 0x0000000602067220 */ /* 0x040fe20000400000 */
[C---:B------:R-:W-:Y:S01]  /*3c00*/  FMUL R7, R2.reuse, R7 ;  /* 0x0000000702077220 */ /* 0x040fe20000400000 */
[C---:B--2---:R-:W-:Y:S01]  /*3c10*/  FMUL R8, R2.reuse, R8 ;  /* 0x0000000802087220 */ /* 0x044fe20000400000 */
[C---:B------:R-:W-:Y:S01]  /*3c20*/  FMUL R9, R2.reuse, R9 ;  /* 0x0000000902097220 */ /* 0x040fe20000400000 */
[C---:B------:R-:W-:Y:S01]  /*3c30*/  FMUL R10, R2.reuse, R10 ;  /* 0x0000000a020a7220 */ /* 0x040fe20000400000 */
[C---:B------:R-:W-:Y:S01]  /*3c40*/  FMUL R11, R2.reuse, R11 ;  /* 0x0000000b020b7220 */ /* 0x040fe20000400000 */
[C---:B---3--:R-:W-:Y:S01]  /*3c50*/  FMUL R12, R2.reuse, R12 ;  /* 0x0000000c020c7220 */ /* 0x048fe20000400000 */
[C---:B------:R-:W-:Y:S01]  /*3c60*/  FMUL R13, R2.reuse, R13 ;  /* 0x0000000d020d7220 */ /* 0x040fe20000400000 */
[C---:B------:R-:W-:Y:S01]  /*3c70*/  FMUL R14, R2.reuse, R14 ;  /* 0x0000000e020e7220 */ /* 0x040fe20000400000 */
[C---:B------:R-:W-:Y:S01]  /*3c80*/  FMUL R15, R2.reuse, R15 ;  /* 0x0000000f020f7220 */ /* 0x040fe20000400000 */
[C---:B-----5:R-:W-:Y:S01]  /*3c90*/  FMUL R16, R2.reuse, R16 ;  /* 0x0000001002107220 */ /* 0x060fe20000400000 */
[C---:B------:R-:W-:Y:S01]  /*3ca0*/  FMUL R17, R2.reuse, R17 ;  /* 0x0000001102117220 */ /* 0x040fe20000400000 */
[C---:B------:R-:W-:Y:S01]  /*3cb0*/  FMUL R18, R2.reuse, R18 ;  /* 0x0000001202127220 */ /* 0x040fe20000400000 */
[----:B------:R-:W-:Y:S01]  /*3cc0*/  FMUL R19, R2, R19 ;  /* 0x0000001302137220 */ /* 0x000fe20000400000 */
[----:B------:R-:W-:-:S02]  /*3cd0*/  F2FP.F16.F32.PACK_AB R25, RZ, R4 ;  /* 0x00000004ff19723e */ /* 0x000fc400000000ff */
[----:B------:R-:W-:Y:S02]  /*3ce0*/  F2FP.F16.F32.PACK_AB R28, RZ, R5 ;  /* 0x00000005ff1c723e */ /* 0x000fe400000000ff */
[----:B------:R-:W-:Y:S02]  /*3cf0*/  MOV R4, R24 ;  /* 0x0000001800047202 */ /* 0x000fe40000000f00 */
[----:B------:R-:W-:Y:S02]  /*3d00*/  MOV R5, R27 ;  /* 0x0000001b00057202 */ /* 0x000fe40000000f00 */
[----:B------:R-:W-:Y:S02]  /*3d10*/  F2FP.F16.F32.PACK_AB R6, RZ, R6 ;  /* 0x00000006ff06723e */ /* 0x000fe400000000ff */
[----:B------:R-:W-:Y:S01]  /*3d20*/  F2FP.F16.F32.PACK_AB R7, RZ, R7 ;  /* 0x00000007ff07723e */ /* 0x000fe200000000ff */
[----:B------:R0:W-:Y:S01]  /*3d30*/  STG.E.U16 desc[UR6][R4.64+-0x10], R25 ;  /* 0xfffff01904007986 */ /* 0x0001e2000c101506 */
[----:B------:R-:W-:-:S02]  /*3d40*/  F2FP.F16.F32.PACK_AB R8, RZ, R8 ;  /* 0x00000008ff08723e */ /* 0x000fc400000000ff */
[----:B------:R-:W-:Y:S01]  /*3d50*/  F2FP.F16.F32.PACK_AB R9, RZ, R9 ;  /* 0x00000009ff09723e */ /* 0x000fe200000000ff */
[----:B------:R0:W-:Y:S01]  /*3d60*/  STG.E.U16 desc[UR6][R4.64+-0xe], R28 ;  /* 0xfffff21c04007986 */ /* 0x0001e2000c101506 */
[----:B------:R-:W-:Y:S02]  /*3d70*/  F2FP.F16.F32.PACK_AB R10, RZ, R10 ;  /* 0x0000000aff0a723e */ /* 0x000fe400000000ff */
[----:B------:R-:W-:Y:S01]  /*3d80*/  F2FP.F16.F32.PACK_AB R11, RZ, R11 ;  /* 0x0000000bff0b723e */ /* 0x000fe200000000ff */
[----:B------:R0:W-:Y:S01]  /*3d90*/  STG.E.U16 desc[UR6][R4.64+-0xc], R6 ;  /* 0xfffff40604007986 */ /* 0x0001e2000c101506 */
        /* <DEDUP_REMOVED lines=12> */
[----:B------:R-:W-:-:S03]  /*3e60*/  IADD3 R24, P2, PT, R4, 0x20, RZ ;  /* 0x0000002004187810 */ /* 0x000fc60007f5e0ff */
[----:B------:R0:W-:Y:S01]  /*3e70*/  STG.E.U16 desc[UR6][R4.64+-0x2], R11 ;  /* 0xfffffe0b04007986 */ /* 0x0001e2000c101506 */
[----:B------:R-:W-:-:S03]  /*3e80*/  IADD3.X R27, PT, PT, RZ, R5, RZ, P2, !PT ;  /* 0x00000005ff1b7210 */ /* 0x000fc600017fe4ff */
[----:B------:R0:W-:Y:S04]  /*3e90*/  STG.E.U16 desc[UR6][R4.64], R12 ;  /* 0x0000000c04007986 */ /* 0x0001e8000c101506 */
[----:B------:R0:W-:Y:S04]  /*3ea0*/  STG.E.U16 desc[UR6][R4.64+0x2], R13 ;  /* 0x0000020d04007986 */ /* 0x0001e8000c101506 */
[----:B------:R0:W-:Y:S04]  /*3eb0*/  STG.E.U16 desc[UR6][R4.64+0x4], R14 ;  /* 0x0000040e04007986 */ /* 0x0001e8000c101506 */
[----:B------:R0:W-:Y:S04]  /*3ec0*/  STG.E.U16 desc[UR6][R4.64+0x6], R15 ;  /* 0x0000060f04007986 */ /* 0x0001e8000c101506 */
[----:B------:R0:W-:Y:S04]  /*3ed0*/  STG.E.U16 desc[UR6][R4.64+0x8], R16 ;  /* 0x0000081004007986 */ /* 0x0001e8000c101506 */
[----:B------:R0:W-:Y:S04]  /*3ee0*/  STG.E.U16 desc[UR6][R4.64+0xa], R17 ;  /* 0x00000a1104007986 */ /* 0x0001e8000c101506 */
[----:B------:R0:W-:Y:S04]  /*3ef0*/  STG.E.U16 desc[UR6][R4.64+0xc], R18 ;  /* 0x00000c1204007986 */ /* 0x0001e8000c101506 */
[----:B------:R0:W-:Y:S01]  /*3f00*/  STG.E.U16 desc[UR6][R4.64+0xe], R19 ;  /* 0x00000e1304007986 */ /* 0x0001e2000c101506 */
[----:B------:R-:W-:Y:S05]  /*3f10*/  @P1 BRA `(.L_x_39) ;  /* 0xfffffffc00101947 */ /* 0x000fea000383ffff */
.L_x_38:
[----:B------:R-:W-:Y:S05]  /*3f20*/  @!P0 EXIT ;  /* 0x000000000000894d */ /* 0x000fea0003800000 */
[----:B------:R-:W-:Y:S02]  /*3f30*/  ISETP.GE.U32.AND P0, PT, R26, 0x8, PT ;  /* 0x000000081a00780c */ /* 0x000fe40003f06070 */
[----:B0-----:R-:W-:-:S04]  /*3f40*/  LOP3.LUT R15, R20, 0x7, RZ, 0xc0, !PT ;  /* 0x00000007140f7812 */ /* 0x001fc800078ec0ff */
[----:B------:R-:W-:-:S07]  /*3f50*/  ISETP.NE.AND P1, PT, R15, RZ, PT ;  /* 0x000000ff0f00720c */ /* 0x000fce0003f25270 */
[----:B------:R-:W-:Y:S06]  /*3f60*/  @!P0 BRA `(.L_x_40) ;  /* 0x0000000000848947 */ /* 0x000fec0003800000 */
[C---:B------:R-:W-:Y:S01]  /*3f70*/  IMAD R12, R21.reuse, 0x4, R1 ;  /* 0x00000004150c7824 */ /* 0x040fe200078e0201 */
[----:B------:R-:W0:Y:S04]  /*3f80*/  LDCU.64 UR4, c[0x0][0x398] ;  /* 0x00007300ff0477ac */ /* 0x000e280008000a00 */
[----:B------:R-:W4:Y:S04]  /*3f90*/  LDL.128 R4, [R12] ;  /* 0x000000000c047983 */ /* 0x000f280000100c00 */
[----:B--23--:R-:W2:Y:S01]  /*3fa0*/  LDL.128 R8, [R12+0x10] ;  /* 0x000010000c087983 */ /* 0x00cea20000100c00 */
[----:B------:R-:W-:-:S02]  /*3fb0*/  IADD3 R16, P0, PT, R21, R0, RZ ;  /* 0x0000000015107210 */ /* 0x000fc40007f1e0ff */
[----:B------:R-:W-:Y:S02]  /*3fc0*/  IADD3 R21, PT, PT, R21, 0x8, RZ ;  /* 0x0000000815157810 */ /* 0x000fe40007ffe0ff */
[----:B------:R-:W-:Y:S01]  /*3fd0*/  IADD3.X R17, PT, PT, RZ, R3, RZ, P0, !PT ;  /* 0x00000003ff117210 */ /* 0x000fe200007fe4ff */
[C---:B----4-:R-:W-:Y:S01]  /*3fe0*/  FMUL R5, R2.reuse, R5 ;  /* 0x0000000502057220 */ /* 0x050fe20000400000 */
[C---:B------:R-:W-:Y:S01]  /*3ff0*/  FMUL R13, R2.reuse, R4 ;  /* 0x00000004020d7220 */ /* 0x040fe20000400000 */
[C---:B------:R-:W-:Y:S01]  /*4000*/  FMUL R14, R2.reuse, R6 ;  /* 0x00000006020e7220 */ /* 0x040fe20000400000 */
[C---:B------:R-:W-:Y:S01]  /*4010*/  FMUL R7, R2.reuse, R7 ;  /* 0x0000000702077220 */ /* 0x040fe20000400000 */
[C---:B--2---:R-:W-:Y:S01]  /*4020*/  FMUL R8, R2.reuse, R8 ;  /* 0x0000000802087220 */ /* 0x044fe20000400000 */
[C---:B------:R-:W-:Y:S01]  /*4030*/  FMUL R9, R2.reuse, R9 ;  /* 0x0000000902097220 */ /* 0x040fe20000400000 */
[C---:B------:R-:W-:Y:S01]  /*4040*/  FMUL R10, R2.reuse, R10 ;  /* 0x0000000a020a7220 */ /* 0x040fe20000400000 */
[----:B------:R-:W-:Y:S01]  /*4050*/  FMUL R11, R2, R11 ;  /* 0x0000000b020b7220 */ /* 0x000fe20000400000 */
[----:B0-----:R-:W-:-:S02]  /*4060*/  LEA R4, P0, R16, UR4, 0x1 ;  /* 0x0000000410047c11 */ /* 0x001fc4000f8008ff */
[----:B------:R-:W-:Y:S02]  /*4070*/  F2FP.F16.F32.PACK_AB R6, RZ, R5 ;  /* 0x00000005ff06723e */ /* 0x000fe400000000ff */
[----:B------:R-:W-:Y:S02]  /*4080*/  F2FP.F16.F32.PACK_AB R13, RZ, R13 ;  /* 0x0000000dff0d723e */ /* 0x000fe400000000ff */
[----:B------:R-:W-:Y:S02]  /*4090*/  F2FP.F16.F32.PACK_AB R14, RZ, R14 ;  /* 0x0000000eff0e723e */ /* 0x000fe400000000ff */
[----:B------:R-:W-:Y:S02]  /*40a0*/  LEA.HI.X R5, R16, UR5, R17, 0x1, P0 ;  /* 0x0000000510057c11 */ /* 0x000fe400080f0c11 */
[----:B------:R-:W-:Y:S02]  /*40b0*/  F2FP.F16.F32.PACK_AB R7, RZ, R7 ;  /* 0x00000007ff07723e */ /* 0x000fe400000000ff */
[----:B------:R-:W-:Y:S01]  /*40c0*/  F2FP.F16.F32.PACK_AB R8, RZ, R8 ;  /* 0x00000008ff08723e */ /* 0x000fe200000000ff */
[----:B------:R0:W-:Y:S01]  /*40d0*/  STG.E.U16 desc[UR6][R4.64], R13 ;  /* 0x0000000d04007986 */ /* 0x0001e2000c101506 */
[----:B------:R-:W-:-:S02]  /*40e0*/  F2FP.F16.F32.PACK_AB R9, RZ, R9 ;  /* 0x00000009ff09723e */ /* 0x000fc400000000ff */
[----:B------:R-:W-:Y:S01]  /*40f0*/  F2FP.F16.F32.PACK_AB R10, RZ, R10 ;  /* 0x0000000aff0a723e */ /* 0x000fe200000000ff */
[----:B------:R0:W-:Y:S01]  /*4100*/  STG.E.U16 desc[UR6][R4.64+0x2], R6 ;  /* 0x0000020604007986 */ /* 0x0001e2000c101506 */
[----:B------:R-:W-:-:S03]  /*4110*/  F2FP.F16.F32.PACK_AB R11, RZ, R11 ;  /* 0x0000000bff0b723e */ /* 0x000fc600000000ff */
[----:B------:R0:W-:Y:S04]  /*4120*/  STG.E.U16 desc[UR6][R4.64+0x4], R14 ;  /* 0x0000040e04007986 */ /* 0x0001e8000c101506 */
[----:B------:R0:W-:Y:S04]  /*4130*/  STG.E.U16 desc[UR6][R4.64+0x6], R7 ;  /* 0x0000060704007986 */ /* 0x0001e8000c101506 */
[----:B------:R0:W-:Y:S04]  /*4140*/  STG.E.U16 desc[UR6][R4.64+0x8], R8 ;  /* 0x0000080804007986 */ /* 0x0001e8000c101506 */
[----:B------:R0:W-:Y:S04]  /*4150*/  STG.E.U16 desc[UR6][R4.64+0xa], R9 ;  /* 0x00000a0904007986 */ /* 0x0001e8000c101506 */
[----:B------:R0:W-:Y:S04]  /*4160*/  STG.E.U16 desc[UR6][R4.64+0xc], R10 ;  /* 0x00000c0a04007986 */ /* 0x0001e8000c101506 */
[----:B------:R0:W-:Y:S02]  /*4170*/  STG.E.U16 desc[UR6][R4.64+0xe], R11 ;  /* 0x00000e0b04007986 */ /* 0x0001e4000c101506 */
.L_x_40:
[----:B------:R-:W-:Y:S05]  /*4180*/  @!P1 EXIT ;  /* 0x000000000000994d */ /* 0x000fea0003800000 */
[----:B------:R-:W-:Y:S02]  /*4190*/  ISETP.GE.U32.AND P0, PT, R15, 0x4, PT ;  /* 0x000000040f00780c */ /* 0x000fe40003f06070 */
[----:B------:R-:W-:-:S04]  /*41a0*/  LOP3.LUT R20, R20, 0x3, RZ, 0xc0, !PT ;  /* 0x0000000314147812 */ /* 0x000fc800078ec0ff */
[----:B------:R-:W-:-:S07]  /*41b0*/  ISETP.NE.AND P1, PT, R20, RZ, PT ;  /* 0x000000ff1400720c */ /* 0x000fce0003f25270 */
[----:B------:R-:W-:Y:S06]  /*41c0*/  @!P0 BRA `(.L_x_41) ;  /* 0x0000000000508947 */ /* 0x000fec0003800000 */
[C---:B0-----:R-:W-:Y:S01]  /*41d0*/  LEA R4, R21.reuse, R1, 0x2 ;  /* 0x0000000115047211 */ /* 0x041fe200078e10ff */
[----:B------:R-:W0:Y:S05]  /*41e0*/  LDCU.64 UR4, c[0x0][0x398] ;  /* 0x00007300ff0477ac */ /* 0x000e2a0008000a00 */
[----:B------:R-:W2:Y:S01]  /*41f0*/  LDL.128 R4, [R4] ;  /* 0x0000000004047983 */ /* 0x000ea20000100c00 */
[C---:B------:R-:W-:Y:S02]  /*4200*/  IADD3 R9, P0, PT, R21.reuse, R0, RZ ;  /* 0x0000000015097210 */ /* 0x040fe40007f1e0ff */
[----:B------:R-:W-:Y:S02]  /*4210*/  IADD3 R21, PT, PT, R21, 0x4, RZ ;  /* 0x0000000415157810 */ /* 0x000fe40007ffe0ff */
[----:B------:R-:W-:-:S02]  /*4220*/  IADD3.X R12, PT, PT, RZ, R3, RZ, P0, !PT ;  /* 0x00000003ff0c7210 */ /* 0x000fc400007fe4ff */
[----:B0-----:R-:W-:-:S04]  /*4230*/  LEA R8, P0, R9, UR4, 0x1 ;  /* 0x0000000409087c11 */ /* 0x001fc8000f8008ff */
[----:B------:R-:W-:Y:S01]  /*4240*/  LEA.HI.X R9, R9, UR5, R12, 0x1, P0 ;  /* 0x0000000509097c11 */ /* 0x000fe200080f0c0c */
[C---:B--23--:R-:W-:Y:S01]  /*4250*/  FMUL R10, R2.reuse, R4 ;  /* 0x00000004020a7220 */ /* 0x04cfe20000400000 */
[C---:B------:R-:W-:Y:S01]  /*4260*/  FMUL R5, R2.reuse, R5 ;  /* 0x0000000502057220 */ /* 0x040fe20000400000 */
[C---:B------:R-:W-:Y:S01]  /*4270*/  FMUL R6, R2.reuse, R6 ;  /* 0x0000000602067220 */ /* 0x040fe20000400000 */
[----:B------:R-:W-:Y:S02]  /*4280*/  FMUL R7, R2, R7 ;  /* 0x0000000702077220 */ /* 0x000fe40000400000 */
[----:B------:R-:W-:Y:S02]  /*4290*/  F2FP.F16.F32.PACK_AB R10, RZ, R10 ;  /* 0x0000000aff0a723e */ /* 0x000fe400000000ff */
[----:B------:R-:W-:Y:S02]  /*42a0*/  F2FP.F16.F32.PACK_AB R5, RZ, R5 ;  /* 0x00000005ff05723e */ /* 0x000fe400000000ff */
[----:B------:R-:W-:Y:S01]  /*42b0*/  F2FP.F16.F32.PACK_AB R6, RZ, R6 ;  /* 0x00000006ff06723e */ /* 0x000fe200000000ff */
[----:B------:R1:W-:Y:S01]  /*42c0*/  STG.E.U16 desc[UR6][R8.64], R10 ;  /* 0x0000000a08007986 */ /* 0x0003e2000c101506 */
[----:B------:R-:W-:-:S03]  /*42d0*/  F2FP.F16.F32.PACK_AB R7, RZ, R7 ;  /* 0x00000007ff07723e */ /* 0x000fc600000000ff */
[----:B------:R1:W-:Y:S04]  /*42e0*/  STG.E.U16 desc[UR6][R8.64+0x2], R5 ;  /* 0x0000020508007986 */ /* 0x0003e8000c101506 */
[----:B------:R1:W-:Y:S04]  /*42f0*/  STG.E.U16 desc[UR6][R8.64+0x4], R6 ;  /* 0x0000040608007986 */ /* 0x0003e8000c101506 */
[----:B------:R1:W-:Y:S02]  /*4300*/  STG.E.U16 desc[UR6][R8.64+0x6], R7 ;  /* 0x0000060708007986 */ /* 0x0003e4000c101506 */
.L_x_41:
[----:B------:R-:W-:Y:S05]  /*4310*/  @!P1 EXIT ;  /* 0x000000000000994d */ /* 0x000fea0003800000 */
[----:B------:R-:W4:Y:S01]  /*4320*/  LDCU.64 UR4, c[0x0][0x398] ;  /* 0x00007300ff0477ac */ /* 0x000f220008000a00 */
[C---:B01----:R-:W-:Y:S01]  /*4330*/  IADD3 R7, P0, PT, R21.reuse, R0, RZ ;  /* 0x0000000015077210 */ /* 0x043fe20007f1e0ff */
[----:B------:R-:W-:Y:S01]  /*4340*/  IMAD R21, R21, 0x4, R1 ;  /* 0x0000000415157824 */ /* 0x000fe200078e0201 */
[----:B------:R-:W-:-:S03]  /*4350*/  IADD3 R20, PT, PT, -R20, RZ, RZ ;  /* 0x000000ff14147210 */ /* 0x000fc60007ffe1ff */
[----:B------:R-:W-:Y:S01]  /*4360*/  IMAD.X R4, RZ, RZ, R3, P0 ;  /* 0x000000ffff047224 */ /* 0x000fe200000e0603 */
[----:B----4-:R-:W-:-:S04]  /*4370*/  LEA R0, P1, R7, UR4, 0x1 ;  /* 0x0000000407007c11 */ /* 0x010fc8000f8208ff */
[----:B------:R-:W-:-:S09]  /*4380*/  LEA.HI.X R7, R7, UR5, R4, 0x1, P1 ;  /* 0x0000000507077c11 */ /* 0x000fd200088f0c04 */
.L_x_42:
[----:B0-----:R0:W4:Y:S01]  /*4390*/  LDL R3, [R21] ;  /* 0x0000000015037983 */ /* 0x0011220000100800 */
[----:B------:R-:W-:Y:S02]  /*43a0*/  MOV R4, R0 ;  /* 0x0000000000047202 */ /* 0x000fe40000000f00 */
[----:B------:R-:W-:Y:S02]  /*43b0*/  MOV R5, R7 ;  /* 0x0000000700057202 */ /* 0x000fe40000000f00 */
[----:B------:R-:W-:Y:S02]  /*43c0*/  IADD3 R20, PT, PT, R20, 0x1, RZ ;  /* 0x0000000114147810 */ /* 0x000fe40007ffe0ff */
[----:B------:R-:W-:Y:S02]  /*43d0*/  IADD3 R0, P1, PT, R0, 0x2, RZ ;  /* 0x0000000200007810 */ /* 0x000fe40007f3e0ff */
[----:B------:R-:W-:Y:S02]  /*43e0*/  ISETP.NE.AND P0, PT, R20, RZ, PT ;  /* 0x000000ff1400720c */ /* 0x000fe40003f05270 */
[----:B0-----:R-:W-:Y:S01]  /*43f0*/  IADD3 R21, PT, PT, R21, 0x4, RZ ;  /* 0x0000000415157810 */ /* 0x001fe20007ffe0ff */
[----:B------:R-:W-:-:S02]  /*4400*/  IMAD.X R7, RZ, RZ, R7, P1 ;  /* 0x000000ffff077224 */ /* 0x000fc400008e0607 */
[----:B----4-:R-:W-:-:S05]  /*4410*/  FMUL R3, R2, R3 ;  /* 0x0000000302037220 */ /* 0x010fca0000400000 */
[----:B------:R-:W-:-:S05]  /*4420*/  F2FP.F16.F32.PACK_AB R3, RZ, R3 ;  /* 0x00000003ff03723e */ /* 0x000fca00000000ff */
[----:B------:R0:W-:Y:S01]  /*4430*/  STG.E.U16 desc[UR6][R4.64], R3 ;  /* 0x0000000304007986 */ /* 0x0001e2000c101506 */
[----:B------:R-:W-:Y:S05]  /*4440*/  @P0 BRA `(.L_x_42) ;  /* 0xfffffffc00d00947 */ /* 0x000fea000383ffff */
[----:B------:R-:W-:Y:S05]  /*4450*/  EXIT ;  /* 0x000000000000794d */ /* 0x000fea0003800000 */
        .weak           $__internal_0_$__cuda_sm20_rcp_rn_f32_slowpath
        .type           $__internal_0_$__cuda_sm20_rcp_rn_f32_slowpath,@function
        .size           $__internal_0_$__cuda_sm20_rcp_rn_f32_slowpath,(.L_x_96 - $__internal_0_$__cuda_sm20_rcp_rn_f32_slowpath)
$__internal_0_$__cuda_sm20_rcp_rn_f32_slowpath:
[----:B------:R-:W-:Y:S01]  /*4460*/  SHF.L.U32 R2, R26, 0x1, RZ ;  /* 0x000000011a027819 */ /* 0x000fe200000006ff */
[----:B------:R-:W-:Y:S03]  /*4470*/  BSSY.RECONVERGENT B1, `(.L_x_43) ;  /* 0x0000030000017945 */ /* 0x000fe60003800200 */
[----:B------:R-:W-:-:S04]  /*4480*/  SHF.R.U32.HI R9, RZ, 0x18, R2 ;  /* 0x00000018ff097819 */ /* 0x000fc80000011602 */
[----:B------:R-:W-:-:S13]  /*4490*/  ISETP.NE.U32.AND P0, PT, R9, RZ, PT ;  /* 0x000000ff0900720c */ /* 0x000fda0003f05070 */
[----:B------:R-:W-:Y:S05]  /*44a0*/  @P0 BRA `(.L_x_44) ;  /* 0x0000000000280947 */ /* 0x000fea0003800000 */
[----:B------:R-:W-:-:S04]  /*44b0*/  SHF.L.U32 R2, R26, 0x1, RZ ;  /* 0x000000011a027819 */ /* 0x000fc800000006ff */
[----:B------:R-:W-:-:S13]  /*44c0*/  ISETP.NE.AND P0, PT, R2, RZ, PT ;  /* 0x000000ff0200720c */ /* 0x000fda0003f05270 */
[----:B------:R-:W-:Y:S01]  /*44d0*/  @P0 FFMA R6, R26, 1.84467440737095516160e+19, RZ ;  /* 0x5f8000001a060823 */ /* 0x000fe200000000ff */
[----:B------:R-:W-:Y:S08]  /*44e0*/  @!P0 MUFU.RCP R5, R26 ;  /* 0x0000001a00058308 */ /* 0x000ff00000001000 */
[----:B------:R-:W0:Y:S02]  /*44f0*/  @P0 MUFU.RCP R7, R6 ;  /* 0x0000000600070308 */ /* 0x000e240000001000 */
[----:B0-----:R-:W-:-:S04]  /*4500*/  @P0 FFMA R2, R6, R7, -1 ;  /* 0xbf80000006020423 */ /* 0x001fc80000000007 */
[----:B------:R-:W-:-:S04]  /*4510*/  @P0 FADD.FTZ R2, -R2, -RZ ;  /* 0x800000ff02020221 */ /* 0x000fc80000010100 */
[----:B------:R-:W-:-:S04]  /*4520*/  @P0 FFMA R2, R7, R2, R7 ;  /* 0x0000000207020223 */ /* 0x000fc80000000007 */
[----:B------:R-:W-:Y:S01]  /*4530*/  @P0 FFMA R5, R2, 1.84467440737095516160e+19, RZ ;  /* 0x5f80000002050823 */ /* 0x000fe200000000ff */
[----:B------:R-:W-:Y:S06]  /*4540*/  BRA `(.L_x_45) ;  /* 0x0000000000887947 */ /* 0x000fec0003800000 */
.L_x_44:
[----:B------:R-:W-:-:S04]  /*4550*/  IADD3 R11, PT, PT, R9, -0xfd, RZ ;  /* 0xffffff03090b7810 */ /* 0x000fc80007ffe0ff */
[----:B------:R-:W-:-:S13]  /*4560*/  ISETP.GT.U32.AND P0, PT, R11, 0x1, PT ;  /* 0x000000010b00780c */ /* 0x000fda0003f04070 */
[----:B------:R-:W-:Y:S05]  /*4570*/  @P0 BRA `(.L_x_46) ;  /* 0x0000000000780947 */ /* 0x000fea0003800000 */
[----:B------:R-:W-:Y:S01]  /*4580*/  LOP3.LUT R2, R26, 0x7fffff, RZ, 0xc0, !PT ;  /* 0x007fffff1a027812 */ /* 0x000fe200078ec0ff */
[----:B------:R-:W-:-:S03]  /*4590*/  HFMA2 R8, -RZ, RZ, 0, 1.78813934326171875e-07 ;  /* 0x00000003ff087431 */ /* 0x000fc600000001ff */
[----:B------:R-:W-:-:S04]  /*45a0*/  LOP3.LUT R2, R2, 0x3f800000, RZ, 0xfc, !PT ;  /* 0x3f80000002027812 */ /* 0x000fc800078efcff */
[----:B------:R-:W0:Y:S01]  /*45b0*/  MUFU.RCP R5, R2 ;  /* 0x0000000200057308 */ /* 0x000e220000001000 */
[----:B------:R-:W-:Y:S01]  /*45c0*/  SHF.L.U32 R8, R8, R11, RZ ;  /* 0x0000000b08087219 */ /* 0x000fe200000006ff */
[----:B0-----:R-:W-:-:S04]  /*45d0*/  FFMA R6, R2, R5, -1 ;  /* 0xbf80000002067423 */ /* 0x001fc80000000005 */
[----:B------:R-:W-:-:S04]  /*45e0*/  FADD.FTZ R6, -R6, -RZ ;  /* 0x800000ff06067221 */ /* 0x000fc80000010100 */
[CCC-:B------:R-:W-:Y:S01]  /*45f0*/  FFMA.RM R7, R5.reuse, R6.reuse, R5.reuse ;  /* 0x0000000605077223 */ /* 0x1c0fe20000004005 */
[----:B------:R-:W-:-:S04]  /*4600*/  FFMA.RP R6, R5, R6, R5 ;  /* 0x0000000605067223 */ /* 0x000fc80000008005 */
[C---:B------:R-:W-:Y:S02]  /*4610*/  LOP3.LUT R5, R7.reuse, 0x7fffff, RZ, 0xc0, !PT ;  /* 0x007fffff07057812 */ /* 0x040fe400078ec0ff */
[----:B------:R-:W-:Y:S02]  /*4620*/  FSETP.NEU.FTZ.AND P0, PT, R7, R6, PT ;  /* 0x000000060700720b */ /* 0x000fe40003f1d000 */
[----:B------:R-:W-:Y:S02]  /*4630*/  LOP3.LUT R5, R5, 0x800000, RZ, 0xfc, !PT ;  /* 0x0080000005057812 */ /* 0x000fe400078efcff */
[----:B------:R-:W-:Y:S02]  /*4640*/  SEL R6, RZ, 0xffffffff, !P0 ;  /* 0xffffffffff067807 */ /* 0x000fe40004000000 */
[----:B------:R-:W-:Y:S02]  /*4650*/  LOP3.LUT R8, R8, R5, RZ, 0xc0, !PT ;  /* 0x0000000508087212 */ /* 0x000fe400078ec0ff */
[----:B------:R-:W-:-:S02]  /*4660*/  IADD3 R6, PT, PT, -R6, RZ, RZ ;  /* 0x000000ff06067210 */ /* 0x000fc40007ffe1ff */
[-C--:B------:R-:W-:Y:S02]  /*4670*/  SHF.R.U32.HI R8, RZ, R11.reuse, R8 ;  /* 0x0000000bff087219 */ /* 0x080fe40000011608 */
[----:B------:R-:W-:Y:S02]  /*4680*/  LOP3.LUT P1, RZ, R6, R11, R5, 0xf8, !PT ;  /* 0x0000000b06ff7212 */ /* 0x000fe4000782f805 */
[C---:B------:R-:W-:Y:S02]  /*4690*/  LOP3.LUT P0, RZ, R8.reuse, 0x1, RZ, 0xc0, !PT ;  /* 0x0000000108ff7812 */ /* 0x040fe4000780c0ff */
[----:B------:R-:W-:-:S04]  /*46a0*/  LOP3.LUT P2, RZ, R8, 0x2, RZ, 0xc0, !PT ;  /* 0x0000000208ff7812 */ /* 0x000fc8000784c0ff */
[----:B------:R-:W-:Y:S02]  /*46b0*/  PLOP3.LUT P0, PT, P0, P1, P2, 0xe0, 0x0 ;  /* 0x000000000000781c */ /* 0x000fe40000703c20 */
[----:B------:R-:W-:Y:S02]  /*46c0*/  LOP3.LUT P1, RZ, R26, 0x7fffff, RZ, 0xc0, !PT ;  /* 0x007fffff1aff7812 */ /* 0x000fe4000782c0ff */
[----:B------:R-:W-:-:S05]  /*46d0*/  SEL R2, RZ, 0x1, !P0 ;  /* 0x00000001ff027807 */ /* 0x000fca0004000000 */
[----:B------:R-:W-:-:S05]  /*46e0*/  IMAD.MOV R2, RZ, RZ, -R2 ;  /* 0x000000ffff027224 */ /* 0x000fca00078e0a02 */
[----:B------:R-:W-:Y:S02]  /*46f0*/  ISETP.GE.AND P0, PT, R2, RZ, PT ;  /* 0x000000ff0200720c */ /* 0x000fe40003f06270 */
[----:B------:R-:W-:-:S04]  /*4700*/  IADD3 R2, PT, PT, R9, -0xfc, RZ ;  /* 0xffffff0409027810 */ /* 0x000fc80007ffe0ff */
[----:B------:R-:W-:-:S07]  /*4710*/  SHF.R.U32.HI R5, RZ, R2, R5 ;  /* 0x00000002ff057219 */ /* 0x000fce0000011605 */
[----:B------:R-:W-:-:S04]  /*4720*/  @!P0 IADD3 R5, PT, PT, R5, 0x1, RZ ;  /* 0x0000000105058810 */ /* 0x000fc80007ffe0ff */
[----:B------:R-:W-:-:S04]  /*4730*/  @!P1 SHF.L.U32 R5, R5, 0x1, RZ ;  /* 0x0000000105059819 */ /* 0x000fc800000006ff */
[----:B------:R-:W-:Y:S01]  /*4740*/  LOP3.LUT R5, R5, 0x80000000, R26, 0xf8, !PT ;  /* 0x8000000005057812 */ /* 0x000fe200078ef81a */
[----:B------:R-:W-:Y:S06]  /*4750*/  BRA `(.L_x_45) ;  /* 0x0000000000047947 */ /* 0x000fec0003800000 */
.L_x_46:
[----:B------:R0:W1:Y:S02]  /*4760*/  MUFU.RCP R5, R26 ;  /* 0x0000001a00057308 */ /* 0x0000640000001000 */
.L_x_45:
[----:B------:R-:W-:Y:S05]  /*4770*/  BSYNC.RECONVERGENT B1 ;  /* 0x0000000000017941 */ /* 0x000fea0003800200 */
.L_x_43:
[----:B-1----:R-:W-:Y:S01]  /*4780*/  MOV R2, R5 ;  /* 0x0000000500027202 */ /* 0x002fe20000000f00 */
[----:B------:R-:W-:-:S04]  /*4790*/  HFMA2 R5, -RZ, RZ, 0, 0 ;  /* 0x00000000ff057431 */ /* 0x000fc800000001ff */
[----:B0-----:R-:W-:Y:S05]  /*47a0*/  RET.REL.NODEC R4 `(tiled_attention_forward_f16) ;  /* 0xffffffb804147950 */ /* 0x001fea0003c3ffff */
.L_x_47:
[----:B------:R-:W-:-:S00]  /*47b0*/  BRA `(.L_x_47) ;  /* 0xfffffffc00fc7947 */ /* 0x000fc0000383ffff */
[----:B------:R-:W-:-:S00]  /*47c0*/  NOP ;  /* 0x0000000000007918 */ /* 0x000fc00000000000 */
        /* <DEDUP_REMOVED lines=11> */
.L_x_96:


//--------------------- .text.tiled_attention_forward_f32 --------------------------
	.section	.text.tiled_attention_forward_f32,"ax",@progbits
	.align	128
        .global         tiled_attention_forward_f32
        .type           tiled_attention_forward_f32,@function
        .size           tiled_attention_forward_f32,(.L_x_97 - tiled_attention_forward_f32)
        .other          tiled_attention_forward_f32,@"STO_CUDA_ENTRY STV_DEFAULT"
tiled_attention_forward_f32:
.text.tiled_attention_forward_f32:
[----:B------:R-:W0:Y:S01]  /*0000*/  LDC R1, c[0x0][0x37c] ;  /* 0x0000df00ff017b82 */ /* 0x000e220000000800 */
[----:B------:R-:W1:Y:S07]  /*0010*/  S2R R3, SR_TID.X ;  /* 0x0000000000037919 */ /* 0x000e6e0000002100 */
[----:B------:R-:W1:Y:S01]  /*0020*/  S2UR UR6, SR_CTAID.X ;  /* 0x00000000000679c3 */ /* 0x000e620000002500 */
[----:B------:R-:W2:Y:S01]  /*0030*/  LDCU.64 UR4, c[0x0][0x3a0] ;  /* 0x00007400ff0477ac */ /* 0x000ea20008000a00 */
[----:B0-----:R-:W-:Y:S01]  /*0040*/  IADD3 R1, PT, PT, R1, -0x400, RZ ;  /* 0xfffffc0001017810 */ /* 0x001fe20007ffe0ff */
[----:B------:R-:W0:Y:S03]  /*0050*/  LDCU UR7, c[0x0][0x3a8] ;  /* 0x00007500ff0777ac */ /* 0x000e260008000800 */
[----:B------:R-:W-:-:S02]  /*0060*/  R2UR UR9, R1 ;  /* 0x00000000010972ca */ /* 0x000fc400000e0000 */
[----:B------:R-:W1:Y:S01]  /*0070*/  LDC R0, c[0x0][0x360] ;  /* 0x0000d800ff007b82 */ /* 0x000e620000000800 */
[----:B--2---:R-:W-:Y:S01]  /*0080*/  UIMAD UR4, UR5, UR4, URZ ;  /* 0x00000004050472a4 */ /* 0x004fe2000f8e02ff */
[----:B0-----:R-:W-:Y:S02]  /*0090*/  IMAD.U32 R2, RZ, RZ, UR7 ;  /* 0x00000007ff027e24 */ /* 0x001fe4000f8e00ff */
[----:B-1----:R-:W-:-:S03]  /*00a0*/  IMAD R0, R0, UR6, R3 ;  /* 0x0000000600007c24 */ /* 0x002fc6000f8e0203 */
[----:B------:R-:W-:-:S05]  /*00b0*/  IMAD R3, R2, UR4, RZ ;  /* 0x0000000402037c24 */ /* 0x000fca000f8e02ff */
[----:B------:R-:W-:-:S13]  /*00c0*/  ISETP.GE.AND P0, PT, R0, R3, PT ;  /* 0x000000030000720c */ /* 0x000fda0003f06270 */
[----:B------:R-:W-:Y:S05]  /*00d0*/  @P0 EXIT ;  /* 0x000000000000094d */ /* 0x000fea0003800000 */
[----:B------:R-:W-:Y:S01]  /*00e0*/  IMAD R3, R2, UR5, RZ ;  /* 0x0000000502037c24 */ /* 0x000fe2000f8e02ff */
[----:B------:R-:W-:Y:S01]  /*00f0*/  IABS R10, R2 ;  /* 0x00000002000a7213 */ /* 0x000fe20000000000 */
[----:B------:R-:W0:Y:S01]  /*0100*/  LDC R11, c[0x0][0x3ac] ;  /* 0x0000eb00ff0b7b82 */ /* 0x000e220000000800 */
[----:B------:R-:W1:Y:S01]  /*0110*/  LDCU.64 UR6, c[0x0][0x380] ;  /* 0x00007000ff0677ac */ /* 0x000e620008000a00 */
[----:B------:R-:W-:Y:S02]  /*0120*/  MOV R20, 0xff800000 ;  /* 0xff80000000147802 */ /* 0x000fe40000000f00 */
[-C--:B------:R-:W-:Y:S01]  /*0130*/  IABS R9, R3.reuse ;  /* 0x0000000300097213 */ /* 0x080fe20000000000 */
[----:B------:R-:W2:Y:S01]  /*0140*/  LDCU.64 UR10, c[0x0][0x358] ;  /* 0x00006b00ff0a77ac */ /* 0x000ea20008000a00 */
[----:B------:R-:W-:Y:S02]  /*0150*/  IABS R8, R3 ;  /* 0x0000000300087213 */ /* 0x000fe40000000000 */
[----:B------:R-:W3:Y:S08]  /*0160*/  I2F.RP R6, R9 ;  /* 0x0000000900067306 */ /* 0x000ef00000209400 */
[----:B---3--:R-:W3:Y:S02]  /*0170*/  MUFU.RCP R6, R6 ;  /* 0x0000000600067308 */ /* 0x008ee40000001000 */
[----:B---3--:R-:W-:-:S02]  /*0180*/  IADD3 R5, PT, PT, R6, 0xffffffe, RZ ;  /* 0x0ffffffe06057810 */ /* 0x008fc40007ffe0ff */
[----:B------:R-:W-:-:S04]  /*0190*/  IABS R6, R0 ;  /* 0x0000000000067213 */ /* 0x000fc80000000000 */
[----:B------:R-:W3:Y:S02]  /*01a0*/  F2I.FTZ.U32.TRUNC.NTZ R5, R5 ;  /* 0x0000000500057305 */ /* 0x000ee4000021f000 */
[----:B---3--:R-:W-:-:S04]  /*01b0*/  IMAD.MOV R4, RZ, RZ, -R5 ;  /* 0x000000ffff047224 */ /* 0x008fc800078e0a05 */
[----:B------:R-:W-:Y:S02]  /*01c0*/  IMAD R7, R4, R9, RZ ;  /* 0x0000000904077224 */ /* 0x000fe400078e02ff */
[----:B------:R-:W-:-:S05]  /*01d0*/  HFMA2 R4, -RZ, RZ, 0, 0 ;  /* 0x00000000ff047431 */ /* 0x000fca00000001ff */
[----:B------:R-:W-:-:S04]  /*01e0*/  IMAD.HI.U32 R7, R5, R7, R4 ;  /* 0x0000000705077227 */ /* 0x000fc800078e0004 */
[----:B------:R-:W-:Y:S01]  /*01f0*/  IMAD.MOV.U32 R4, RZ, RZ, R10 ;  /* 0x000000ffff047224 */ /* 0x000fe200078e000a */
[----:B------:R-:W-:Y:S01]  /*0200*/  IADD3 R10, PT, PT, RZ, -R8, RZ ;  /* 0x80000008ff0a7210 */ /* 0x000fe20007ffe0ff */
[----:B------:R-:W-:Y:S02]  /*0210*/  IMAD.HI.U32 R5, R7, R6, RZ ;  /* 0x0000000607057227 */ /* 0x000fe400078e00ff */
[----:B------:R-:W3:Y:S02]  /*0220*/  I2F.RP R8, R4 ;  /* 0x0000000400087306 */ /* 0x000ee40000209400 */
[----:B------:R-:W-:-:S05]  /*0230*/  IMAD R6, R5, R10, R6 ;  /* 0x0000000a05067224 */ /* 0x000fca00078e0206 */
[----:B------:R-:W-:Y:S01]  /*0240*/  ISETP.GT.U32.AND P1, PT, R9, R6, PT ;  /* 0x000000060900720c */ /* 0x000fe20003f24070 */
[----:B---3--:R-:W3:-:S12]  /*0250*/  MUFU.RCP R8, R8 ;  /* 0x0000000800087308 */ /* 0x008ed80000001000 */
[----:B------:R-:W-:Y:S02]  /*0260*/  @!P1 IMAD.IADD R6, R6, 0x1, -R9 ;  /* 0x0000000106069824 */ /* 0x000fe400078e0a09 */
[----:B------:R-:W-:Y:S01]  /*0270*/  @!P1 VIADD R5, R5, 0x1 ;  /* 0x0000000105059836 */ /* 0x000fe20000000000 */
[----:B------:R-:W-:Y:S02]  /*0280*/  ISETP.NE.AND P1, PT, R3, RZ, PT ;  /* 0x000000ff0300720c */ /* 0x000fe40003f25270 */
[----:B------:R-:W-:Y:S02]  /*0290*/  ISETP.GE.U32.AND P0, PT, R6, R9, PT ;  /* 0x000000090600720c */ /* 0x000fe40003f06070 */
[----:B------:R-:W-:-:S04]  /*02a0*/  LOP3.LUT R6, R0, R3, RZ, 0x3c, !PT ;  /* 0x0000000300067212 */ /* 0x000fc800078e3cff */
[----:B------:R-:W-:Y:S02]  /*02b0*/  ISETP.GE.AND P2, PT, R6, RZ, PT ;  /* 0x000000ff0600720c */ /* 0x000fe40003f46270 */
[----:B---3--:R-:W-:-:S05]  /*02c0*/  IADD3 R7, PT, PT, R8, 0xffffffe, RZ ;  /* 0x0ffffffe08077810 */ /* 0x008fca0007ffe0ff */
[----:B------:R-:W-:Y:S01]  /*02d0*/  @P0 IADD3 R5, PT, PT, R5, 0x1, RZ ;  /* 0x0000000105050810 */ /* 0x000fe20007ffe0ff */
[----:B------:R-:W3:Y:S04]  /*02e0*/  F2I.FTZ.U32.TRUNC.NTZ R7, R7 ;  /* 0x0000000700077305 */ /* 0x000ee8000021f000 */
[----:B------:R-:W-:Y:S02]  /*02f0*/  IMAD.MOV.U32 R9, RZ, RZ, R5 ;  /* 0x000000ffff097224 */ /* 0x000fe400078e0005 */
[----:B------:R-:W-:-:S03]  /*0300*/  IMAD.MOV R5, RZ, RZ, -R3 ;  /* 0x000000ffff057224 */ /* 0x000fc600078e0a03 */
[----:B------:R-:W-:Y:S02]  /*0310*/  @!P2 IADD3 R9, PT, PT, -R9, RZ, RZ ;  /* 0x000000ff0909a210 */ /* 0x000fe40007ffe1ff */
[----:B------:R-:W-:Y:S02]  /*0320*/  @!P1 LOP3.LUT R9, RZ, R3, RZ, 0x33, !PT ;  /* 0x00000003ff099212 */ /* 0x000fe400078e33ff */
[----:B---3--:R-:W-:-:S03]  /*0330*/  IADD3 R6, PT, PT, RZ, -R7, RZ ;  /* 0x80000007ff067210 */ /* 0x008fc60007ffe0ff */
[----:B------:R-:W-:Y:S02]  /*0340*/  IMAD R13, R9, R5, R0 ;  /* 0x00000005090d7224 */ /* 0x000fe400078e0200 */
[----:B------:R-:W-:Y:S01]  /*0350*/  IMAD.MOV.U32 R3, RZ, RZ, R6 ;  /* 0x000000ffff037224 */ /* 0x000fe200078e0006 */
[----:B------:R-:W-:Y:S02]  /*0360*/  MOV R6, RZ ;  /* 0x000000ff00067202 */ /* 0x000fe40000000f00 */
[----:B------:R-:W-:Y:S01]  /*0370*/  IABS R0, R13 ;  /* 0x0000000d00007213 */ /* 0x000fe20000000000 */
[----:B------:R-:W-:-:S04]  /*0380*/  IMAD R3, R3, R4, RZ ;  /* 0x0000000403037224 */ /* 0x000fc800078e02ff */
[----:B------:R-:W-:-:S04]  /*0390*/  IMAD.HI.U32 R6, R7, R3, R6 ;  /* 0x0000000307067227 */ /* 0x000fc800078e0006 */
[----:B------:R-:W-:-:S04]  /*03a0*/  IMAD.MOV.U32 R3, RZ, RZ, R0 ;  /* 0x000000ffff037224 */ /* 0x000fc800078e0000 */
[----:B------:R-:W-:-:S05]  /*03b0*/  IMAD.HI.U32 R6, R6, R3, RZ ;  /* 0x0000000306067227 */ /* 0x000fca00078e00ff */
[----:B------:R-:W-:-:S05]  /*03c0*/  IADD3 R0, PT, PT, -R6, RZ, RZ ;  /* 0x000000ff06007210 */ /* 0x000fca0007ffe1ff */
[----:B------:R-:W-:Y:S01]  /*03d0*/  IMAD R3, R4, R0, R3 ;  /* 0x0000000004037224 */ /* 0x000fe200078e0203 */
[----:B------:R-:W-:-:S04]  /*03e0*/  LOP3.LUT R0, R13, R2, RZ, 0x3c, !PT ;  /* 0x000000020d007212 */ /* 0x000fc800078e3cff */
[----:B------:R-:W-:Y:S02]  /*03f0*/  ISETP.GT.U32.AND P1, PT, R4, R3, PT ;  /* 0x000000030400720c */ /* 0x000fe40003f24070 */
[----:B------:R-:W-:-:S11]  /*0400*/  ISETP.GE.AND P2, PT, R0, RZ, PT ;  /* 0x000000ff0000720c */ /* 0x000fd60003f46270 */
[----:B------:R-:W-:Y:S01]  /*0410*/  @!P1 IMAD.IADD R3, R3, 0x1, -R4 ;  /* 0x0000000103039824 */ /* 0x000fe200078e0a04 */
[----:B------:R-:W-:Y:S02]  /*0420*/  @!P1 IADD3 R6, PT, PT, R6, 0x1, RZ ;  /* 0x0000000106069810 */ /* 0x000fe40007ffe0ff */
[C---:B------:R-:W-:Y:S02]  /*0430*/  ISETP.NE.AND P1, PT, R2.reuse, RZ, PT ;  /* 0x000000ff0200720c */ /* 0x040fe40003f25270 */
[----:B------:R-:W-:Y:S01]  /*0440*/  ISETP.GE.U32.AND P0, PT, R3, R4, PT ;  /* 0x000000040300720c */ /* 0x000fe20003f06070 */
[----:B0-----:R-:W-:-:S12]  /*0450*/  IMAD R3, R2, R11, RZ ;  /* 0x0000000b02037224 */ /* 0x001fd800078e02ff */
[----:B------:R-:W-:-:S05]  /*0460*/  @P0 VIADD R6, R6, 0x1 ;  /* 0x0000000106060836 */ /* 0x000fca0000000000 */
[----:B------:R-:W-:Y:S02]  /*0470*/  @!P2 IADD3 R6, PT, PT, -R6, RZ, RZ ;  /* 0x000000ff0606a210 */ /* 0x000fe40007ffe1ff */
[----:B------:R-:W-:-:S05]  /*0480*/  @!P1 LOP3.LUT R6, RZ, R2, RZ, 0x33, !PT ;  /* 0x00000002ff069212 */ /* 0x000fca00078e33ff */
[--C-:B------:R-:W-:Y:S02]  /*0490*/  IMAD.MOV R5, RZ, RZ, -R6.reuse ;  /* 0x000000ffff057224 */ /* 0x100fe400078e0a06 */
[----:B------:R-:W-:Y:S02]  /*04a0*/  IMAD R18, R9, UR5, R6 ;  /* 0x0000000509127c24 */ /* 0x000fe4000f8e0206 */
[----:B------:R-:W-:Y:S02]  /*04b0*/  IMAD R0, R2, R5, R13 ;  /* 0x0000000502007224 */ /* 0x000fe400078e020d */
[----:B------:R-:W-:Y:S02]  /*04c0*/  IMAD R18, R18, R3, RZ ;  /* 0x0000000312127224 */ /* 0x000fe400078e02ff */
[----:B------:R-:W-:-:S03]  /*04d0*/  IMAD R7, R0, R11, RZ ;  /* 0x0000000b00077224 */ /* 0x000fc600078e02ff */
[----:B------:R-:W-:Y:S02]  /*04e0*/  SHF.R.S32.HI R17, RZ, 0x1f, R18 ;  /* 0x0000001fff117819 */ /* 0x000fe40000011412 */
[----:B------:R-:W-:-:S04]  /*04f0*/  IADD3 R16, P0, PT, R18, R7, RZ ;  /* 0x0000000712107210 */ /* 0x000fc80007f1e0ff */
[----:B------:R-:W-:Y:S02]  /*0500*/  LEA.HI.X.SX32 R7, R7, R17, 0x1, P0 ;  /* 0x0000001107077211 */ /* 0x000fe400000f0eff */
[----:B------:R-:W-:Y:S02]  /*0510*/  ISETP.GE.AND P0, PT, R2, 0x1, PT ;  /* 0x000000010200780c */ /* 0x000fe40003f06270 */
[----:B-1----:R-:W-:-:S04]  /*0520*/  LEA R22, P1, R16, UR6, 0x2 ;  /* 0x0000000610167c11 */ /* 0x002fc8000f8210ff */
[----:B------:R-:W-:-:S07]  /*0530*/  LEA.HI.X R23, R16, UR7, R7, 0x2, P1 ;  /* 0x0000000710177c11 */ /* 0x000fce00088f1407 */
[----:B--2---:R-:W-:Y:S05]  /*0540*/  @!P0 BRA `(.L_x_48) ;  /* 0x0000000c00788947 */ /* 0x004fea0003800000 */
[----:B------:R-:W0:Y:S01]  /*0550*/  LDCU UR4, c[0x0][0x3b8] ;  /* 0x00007700ff0477ac */ /* 0x000e220008000800 */
[----:B------:R-:W-:Y:S01]  /*0560*/  ISETP.GE.AND P0, PT, R11, 0x1, PT ;  /* 0x000000010b00780c */ /* 0x000fe20003f06270 */
[----:B0-----:R-:W-:-:S12]  /*0570*/  VIADD R4, R0, UR4 ;  /* 0x0000000400047c36 */ /* 0x001fd80008000000 */
[----:B------:R-:W-:Y:S05]  /*0580*/  @!P0 BRA `(.L_x_49) ;  /* 0x0000000800ac8947 */ /* 0x000fea0003800000 */
[C---:B------:R-:W-:Y:S01]  /*0590*/  LOP3.LUT R9, R11.reuse, 0xf, RZ, 0xc0, !PT ;  /* 0x0000000f0b097812 */ /* 0x040fe200078ec0ff */
[----:B------:R-:W-:Y:S01]  /*05a0*/  IMAD.MOV.U32 R20, RZ, RZ, -0x800000 ;  /* 0xff800000ff147424 */ /* 0x000fe200078e00ff */
[C---:B------:R-:W-:Y:S01]  /*05b0*/  LOP3.LUT R12, R11.reuse, 0x7, RZ, 0xc0, !PT ;  /* 0x000000070b0c7812 */ /* 0x040fe200078ec0ff */
[----:B------:R-:W-:Y:S01]  /*05c0*/  UMOV UR4, URZ ;  /* 0x000000ff00047c82 */ /* 0x000fe20008000000 */
[----:B------:R-:W-:Y:S01]  /*05d0*/  IADD3 R2, PT, PT, R11, -0x1, RZ ;  /* 0xffffffff0b027810 */ /* 0x000fe20007ffe0ff */
[----:B------:R-:W-:Y:S01]  /*05e0*/  VIADD R3, R9, 0xffffffff ;  /* 0xffffffff09037836 */ /* 0x000fe20000000000 */
[----:B------:R-:W-:Y:S02]  /*05f0*/  IADD3 R5, PT, PT, R12, -0x1, RZ ;  /* 0xffffffff0c057810 */ /* 0x000fe40007ffe0ff */
[----:B------:R-:W-:Y:S02]  /*0600*/  ISETP.GE.U32.AND P0, PT, R2, 0xf, PT ;  /* 0x0000000f0200780c */ /* 0x000fe40003f06070 */
[----:B------:R-:W-:-:S02]  /*0610*/  ISETP.GE.U32.AND P2, PT, R5, 0x3, PT ;  /* 0x000000030500780c */ /* 0x000fc40003f46070 */
[----:B------:R-:W-:Y:S02]  /*0620*/  ISETP.GE.U32.AND P1, PT, R3, 0x7, PT ;  /* 0x000000070300780c */ /* 0x000fe40003f26070 */
[C---:B------:R-:W-:Y:S02]  /*0630*/  LOP3.LUT R5, R11.reuse, 0x7ffffff0, RZ, 0xc0, !PT ;  /* 0x7ffffff00b057812 */ /* 0x040fe400078ec0ff */
[----:B------:R-:W-:-:S09]  /*0640*/  LOP3.LUT R6, R11, 0x3, RZ, 0xc0, !PT ;  /* 0x000000030b067812 */ /* 0x000fd200078ec0ff */
.L_x_57:
        /* <DEDUP_REMOVED lines=12> */
[----:B------:R-:W-:Y:S01]  /*0710*/  IMAD.MOV.U32 R8, RZ, RZ, RZ ;  /* 0x000000ffff087224 */ /* 0x000fe200078e00ff */
[----:B------:R-:W-:Y:S01]  /*0720*/  MOV R15, RZ ;  /* 0x000000ff000f7202 */ /* 0x000fe20000000f00 */
[----:B------:R-:W0:Y:S01]  /*0730*/  LDCU.64 UR6, c[0x0][0x388] ;  /* 0x00007100ff0677ac */ /* 0x000e220008000a00 */
[----:B------:R-:W-:-:S05]  /*0740*/  NOP ;  /* 0x0000000000007918 */ /* 0x000fca0000000000 */
.L_x_53:
[C---:B------:R-:W-:Y:S01]  /*0750*/  IADD3 R3, P3, PT, R15.reuse, R14, RZ ;  /* 0x0000000e0f037210 */ /* 0x040fe20007f7e0ff */
[----:B------:R-:W-:-:S04]  /*0760*/  IMAD.WIDE.U32 R10, R15, 0x4, R22 ;  /* 0x000000040f0a7825 */ /* 0x000fc800078e0016 */
[----:B------:R-:W-:Y:S01]  /*0770*/  IMAD.X R24, RZ, RZ, R13, P3 ;  /* 0x000000ffff187224 */ /* 0x000fe200018e060d */
[C---:B0-----:R-:W-:Y:S01]  /*0780*/  LEA R2, P3, R3.reuse, UR6, 0x2 ;  /* 0x0000000603027c11 */ /* 0x041fe2000f8610ff */
[----:B------:R-:W2:Y:S03]  /*0790*/  LDG.E R19, desc[UR10][R10.64] ;  /* 0x0000000a0a137981 */ /* 0x000ea6000c1e1900 */
[----:B------:R-:W-:Y:S02]  /*07a0*/  LEA.HI.X R3, R3, UR7, R24, 0x2, P3 ;  /* 0x0000000703037c11 */ /* 0x000fe400098f1418 */
[----:B------:R-:W3:Y:S04]  /*07b0*/  LDG.E R24, desc[UR10][R10.64+0x4] ;  /* 0x0000040a0a187981 */ /* 0x000ee8000c1e1900 */
[----:B------:R-:W2:Y:S04]  /*07c0*/  LDG.E R21, desc[UR10][R2.64] ;  /* 0x0000000a02157981 */ /* 0x000ea8000c1e1900 */
[----:B------:R-:W3:Y:S04]  /*07d0*/  LDG.E R25, desc[UR10][R2.64+0x4] ;  /* 0x0000040a02197981 */ /* 0x000ee8000c1e1900 */
[----:B------:R-:W4:Y:S04]  /*07e0*/  LDG.E R26, desc[UR10][R2.64+0x34] ;  /* 0x0000340a021a7981 */ /* 0x000f28000c1e1900 */
[----:B------:R-:W5:Y:S04]  /*07f0*/  LDG.E R27, desc[UR10][R2.64+0x38] ;  /* 0x0000380a021b7981 */ /* 0x000f68000c1e1900 */
[----:B------:R-:W5:Y:S01]  /*0800*/  LDG.E R29, desc[UR10][R2.64+0x3c] ;  /* 0x00003c0a021d7981 */ /* 0x000f62000c1e1900 */
[----:B--2---:R-:W-:-:S03]  /*0810*/  FFMA R19, R19, R21, R8 ;  /* 0x0000001513137223 */ /* 0x004fc60000000008 */
[----:B------:R-:W2:Y:S04]  /*0820*/  LDG.E R8, desc[UR10][R10.64+0x8] ;  /* 0x0000080a0a087981 */ /* 0x000ea8000c1e1900 */
[----:B------:R-:W2:Y:S01]  /*0830*/  LDG.E R21, desc[UR10][R2.64+0x8] ;  /* 0x0000080a02157981 */ /* 0x000ea2000c1e1900 */
[----:B---3--:R-:W-:-:S03]  /*0840*/  FFMA R19, R24, R25, R19 ;  /* 0x0000001918137223 */ /* 0x008fc60000000013 */
[----:B------:R-:W3:Y:S04]  /*0850*/  LDG.E R25, desc[UR10][R10.64+0xc] ;  /* 0x00000c0a0a197981 */ /* 0x000ee8000c1e1900 */
[----:B------:R-:W3:Y:S01]  /*0860*/  LDG.E R24, desc[UR10][R2.64+0xc] ;  /* 0x00000c0a02187981 */ /* 0x000ee2000c1e1900 */
        /* <DEDUP_REMOVED lines=28> */
[----:B------:R-:W4:Y:S04]  /*0a30*/  LDG.E R25, desc[UR10][R10.64+0x34] ;  /* 0x0000340a0a197981 */ /* 0x000f28000c1e1900 */
[----:B------:R-:W5:Y:S04]  /*0a40*/  LDG.E R21, desc[UR10][R10.64+0x38] ;  /* 0x0000380a0a157981 */ /* 0x000f68000c1e1900 */
[----:B------:R-:W3:Y:S01]  /*0a50*/  LDG.E R24, desc[UR10][R10.64+0x3c] ;  /* 0x00003c0a0a187981 */ /* 0x000ee2000c1e1900 */
[----:B------:R-:W-:-:S04]  /*0a60*/  IADD3 R15, PT, PT, R15, 0x10, RZ ;  /* 0x000000100f0f7810 */ /* 0x000fc80007ffe0ff */
[----:B------:R-:W-:Y:S01]  /*0a70*/  ISETP.NE.AND P3, PT, R15, R5, PT ;  /* 0x000000050f00720c */ /* 0x000fe20003f65270 */
[----:B--2---:R-:W-:-:S04]  /*0a80*/  FFMA R8, R19, R8, R28 ;  /* 0x0000000813087223 */ /* 0x004fc8000000001c */
[----:B----4-:R-:W-:-:S04]  /*0a90*/  FFMA R8, R25, R26, R8 ;  /* 0x0000001a19087223 */ /* 0x010fc80000000008 */
[----:B-----5:R-:W-:-:S04]  /*0aa0*/  FFMA R21, R21, R27, R8 ;  /* 0x0000001b15157223 */ /* 0x020fc80000000008 */
[----:B---3--:R-:W-:Y:S01]  /*0ab0*/  FFMA R8, R24, R29, R21 ;  /* 0x0000001d18087223 */ /* 0x008fe20000000015 */
[----:B------:R-:W-:Y:S06]  /*0ac0*/  @P3 BRA `(.L_x_53) ;  /* 0xfffffffc00203947 */ /* 0x000fec000383ffff */
[----:B------:R-:W-:-:S07]  /*0ad0*/  IMAD.MOV.U32 R15, RZ, RZ, R5 ;  /* 0x000000ffff0f7224 */ /* 0x000fce00078e0005 */
.L_x_52:
        /* <DEDUP_REMOVED lines=8> */
[----:B------:R-:W2:Y:S01]  /*0b60*/  LDG.E R19, desc[UR10][R10.64] ;  /* 0x0000000a0a137981 */ /* 0x000ea2000c1e1900 */
[----:B0-----:R-:W-:-:S04]  /*0b70*/  LEA R2, P4, R3, UR6, 0x2 ;  /* 0x0000000603027c11 */ /* 0x001fc8000f8810ff */
[----:B------:R-:W-:Y:S02]  /*0b80*/  LEA.HI.X R3, R3, UR7, R24, 0x2, P4 ;  /* 0x0000000703037c11 */ /* 0x000fe4000a0f1418 */
[----:B------:R-:W3:Y:S04]  /*0b90*/  LDG.E R24, desc[UR10][R10.64+0x4] ;  /* 0x0000040a0a187981 */ /* 0x000ee8000c1e1900 */
[----:B------:R-:W2:Y:S04]  /*0ba0*/  LDG.E R21, desc[UR10][R2.64] ;  /* 0x0000000a02157981 */ /* 0x000ea8000c1e1900 */
[----:B------:R-:W3:Y:S04]  /*0bb0*/  LDG.E R25, desc[UR10][R2.64+0x4] ;  /* 0x0000040a02197981 */ /* 0x000ee8000c1e1900 */
[----:B------:R-:W4:Y:S04]  /*0bc0*/  LDG.E R26, desc[UR10][R2.64+0x10] ;  /* 0x0000100a021a7981 */ /* 0x000f28000c1e1900 */
[----:B------:R-:W5:Y:S04]  /*0bd0*/  LDG.E R27, desc[UR10][R2.64+0x14] ;  /* 0x0000140a021b7981 */ /* 0x000f68000c1e1900 */
        /* <DEDUP_REMOVED lines=9> */
[----:B------:R-:W4:Y:S04]  /*0c70*/  LDG.E R8, desc[UR10][R10.64+0x10] ;  /* 0x0000100a0a087981 */ /* 0x000f28000c1e1900 */
[----:B------:R-:W2:Y:S01]  /*0c80*/  LDG.E R21, desc[UR10][R10.64+0x1c] ;  /* 0x00001c0a0a157981 */ /* 0x000ea2000c1e1900 */
[----:B---3--:R-:W-:-:S03]  /*0c90*/  FFMA R25, R24, R25, R19 ;  /* 0x0000001918197223 */ /* 0x008fc60000000013 */
[----:B------:R-:W5:Y:S04]  /*0ca0*/  LDG.E R24, desc[UR10][R10.64+0x14] ;  /* 0x0000140a0a187981 */ /* 0x000f68000c1e1900 */
[----:B------:R-:W3:Y:S01]  /*0cb0*/  LDG.E R19, desc[UR10][R10.64+0x18] ;  /* 0x0000180a0a137981 */ /* 0x000ee2000c1e1900 */
[----:B------:R-:W-:Y:S02]  /*0cc0*/  VIADD R15, R15, 0x8 ;  /* 0x000000080f0f7836 */ /* 0x000fe40000000000 */
[----:B----4-:R-:W-:-:S04]  /*0cd0*/  FFMA R25, R8, R26, R25 ;  /* 0x0000001a08197223 */ /* 0x010fc80000000019 */
[----:B-----5:R-:W-:-:S04]  /*0ce0*/  FFMA R24, R24, R27, R25 ;  /* 0x0000001b18187223 */ /* 0x020fc80000000019 */
[----:B---3--:R-:W-:-:S04]  /*0cf0*/  FFMA R24, R19, R28, R24 ;  /* 0x0000001c13187223 */ /* 0x008fc80000000018 */
[----:B--2---:R-:W-:-:S07]  /*0d00*/  FFMA R8, R21, R29, R24 ;  /* 0x0000001d15087223 */ /* 0x004fce0000000018 */
.L_x_55:
[----:B------:R-:W-:Y:S05]  /*0d10*/  @!P3 BRA `(.L_x_54) ;  /* 0x0000000000a0b947 */ /* 0x000fea0003800000 */
[----:B------:R-:W-:Y:S01]  /*0d20*/  ISETP.NE.AND P3, PT, R6, RZ, PT ;  /* 0x000000ff0600720c */ /* 0x000fe20003f65270 */
[----:B------:R-:W-:-:S12]  /*0d30*/  @!P2 BRA `(.L_x_56) ;  /* 0x00000000004ca947 */ /* 0x000fd80003800000 */
[----:B------:R-:W0:Y:S01]  /*0d40*/  LDCU.64 UR6, c[0x0][0x388] ;  /* 0x00007100ff0677ac */ /* 0x000e220008000a00 */
[C---:B------:R-:W-:Y:S01]  /*0d50*/  IADD3 R3, P4, PT, R15.reuse, R14, RZ ;  /* 0x0000000e0f037210 */ /* 0x040fe20007f9e0ff */
[----:B------:R-:W-:-:S03]  /*0d60*/  IMAD.WIDE.U32 R10, R15, 0x4, R22 ;  /* 0x000000040f0a7825 */ /* 0x000fc600078e0016 */
[----:B------:R-:W-:Y:S02]  /*0d70*/  IADD3.X R24, PT, PT, RZ, R13, RZ, P4, !PT ;  /* 0x0000000dff187210 */ /* 0x000fe400027fe4ff */
[----:B------:R-:W2:Y:S04]  /*0d80*/  LDG.E R25, desc[UR10][R10.64] ;  /* 0x0000000a0a197981 */ /* 0x000ea8000c1e1900 */
[----:B------:R-:W3:Y:S04]  /*0d90*/  LDG.E R19, desc[UR10][R10.64+0x8] ;  /* 0x0000080a0a137981 */ /* 0x000ee8000c1e1900 */
[----:B------:R-:W4:Y:S01]  /*0da0*/  LDG.E R21, desc[UR10][R10.64+0xc] ;  /* 0x00000c0a0a157981 */ /* 0x000f22000c1e1900 */
[----:B0-----:R-:W-:-:S04]  /*0db0*/  LEA R2, P4, R3, UR6, 0x2 ;  /* 0x0000000603027c11 */ /* 0x001fc8000f8810ff */
[----:B------:R-:W-:Y:S02]  /*0dc0*/  LEA.HI.X R3, R3, UR7, R24, 0x2, P4 ;  /* 0x0000000703037c11 */ /* 0x000fe4000a0f1418 */
[----:B------:R-:W5:Y:S04]  /*0dd0*/  LDG.E R24, desc[UR10][R10.64+0x4] ;  /* 0x0000040a0a187981 */ /* 0x000f68000c1e1900 */
[----:B------:R-:W2:Y:S04]  /*0de0*/  LDG.E R26, desc[UR10][R2.64] ;  /* 0x0000000a021a7981 */ /* 0x000ea8000c1e1900 */
[----:B------:R-:W5:Y:S04]  /*0df0*/  LDG.E R27, desc[UR10][R2.64+0x4] ;  /* 0x0000040a021b7981 */ /* 0x000f68000c1e1900 */
[----:B------:R-:W3:Y:S04]  /*0e00*/  LDG.E R28, desc[UR10][R2.64+0x8] ;  /* 0x0000080a021c7981 */ /* 0x000ee8000c1e1900 */
[----:B------:R-:W4:Y:S01]  /*0e10*/  LDG.E R29, desc[UR10][R2.64+0xc] ;  /* 0x00000c0a021d7981 */ /* 0x000f22000c1e1900 */
[----:B------:R-:W-:-:S02]  /*0e20*/  VIADD R15, R15, 0x4 ;  /* 0x000000040f0f7836 */ /* 0x000fc40000000000 */
[----:B--2---:R-:W-:-:S04]  /*0e30*/  FFMA R25, R25, R26, R8 ;  /* 0x0000001a19197223 */ /* 0x004fc80000000008 */
[----:B-----5:R-:W-:-:S04]  /*0e40*/  FFMA R24, R24, R27, R25 ;  /* 0x0000001b18187223 */ /* 0x020fc80000000019 */
[----:B---3--:R-:W-:-:S04]  /*0e50*/  FFMA R24, R19, R28, R24 ;  /* 0x0000001c13187223 */ /* 0x008fc80000000018 */
[----:B----4-:R-:W-:-:S07]  /*0e60*/  FFMA R8, R21, R29, R24 ;  /* 0x0000001d15087223 */ /* 0x010fce0000000018 */
.L_x_56:
[----:B------:R-:W-:Y:S05]  /*0e70*/  @!P3 BRA `(.L_x_54) ;  /* 0x000000000048b947 */ /* 0x000fea0003800000 */
[----:B------:R-:W0:Y:S01]  /*0e80*/  LDCU.64 UR6, c[0x0][0x388] ;  /* 0x00007100ff0677ac */ /* 0x000e220008000a00 */
[C---:B------:R-:W-:Y:S01]  /*0e90*/  IADD3 R14, P3, PT, R15.reuse, R14, RZ ;  /* 0x0000000e0f0e7210 */ /* 0x040fe20007f7e0ff */
[----:B------:R-:W-:-:S03]  /*0ea0*/  IMAD.WIDE.U32 R10, R15, 0x4, R22 ;  /* 0x000000040f0a7825 */ /* 0x000fc600078e0016 */
[----:B------:R-:W-:Y:S02]  /*0eb0*/  IADD3.X R13, PT, PT, RZ, R13, RZ, P3, !PT ;  /* 0x0000000dff0d7210 */ /* 0x000fe40001ffe4ff */
[----:B0-----:R-:W-:-:S04]  /*0ec0*/  LEA R2, P3, R14, UR6, 0x2 ;  /* 0x000000060e027c11 */ /* 0x001fc8000f8610ff */
[----:B------:R-:W-:Y:S02]  /*0ed0*/  LEA.HI.X R3, R14, UR7, R13, 0x2, P3 ;  /* 0x000000070e037c11 */ /* 0x000fe400098f140d */
[----:B------:R-:W2:Y:S04]  /*0ee0*/  LDG.E R13, desc[UR10][R10.64] ;  /* 0x0000000a0a0d7981 */ /* 0x000ea8000c1e1900 */
[----:B------:R-:W2:Y:S01]  /*0ef0*/  LDG.E R14, desc[UR10][R2.64] ;  /* 0x0000000a020e7981 */ /* 0x000ea2000c1e1900 */
[----:B------:R-:W-:Y:S01]  /*0f00*/  ISETP.NE.AND P3, PT, R6, 0x1, PT ;  /* 0x000000010600780c */ /* 0x000fe20003f65270 */
[----:B--2---:R-:W-:-:S12]  /*0f10*/  FFMA R8, R13, R14, R8 ;  /* 0x0000000e0d087223 */ /* 0x004fd80000000008 */
[----:B------:R-:W-:Y:S05]  /*0f20*/  @!P3 BRA `(.L_x_54) ;  /* 0x00000000001cb947 */ /* 0x000fea0003800000 */
[----:B------:R-:W-:Y:S01]  /*0f30*/  ISETP.NE.AND P3, PT, R6, 0x2, PT ;  /* 0x000000020600780c */ /* 0x000fe20003f65270 */
[----:B------:R-:W2:Y:S04]  /*0f40*/  LDG.E R13, desc[UR10][R10.64+0x4] ;  /* 0x0000040a0a0d7981 */ /* 0x000ea8000c1e1900 */
[----:B------:R-:W2:Y:S08]  /*0f50*/  LDG.E R14, desc[UR10][R2.64+0x4] ;  /* 0x0000040a020e7981 */ /* 0x000eb0000c1e1900 */
[----:B------:R-:W3:Y:S04]  /*0f60*/  @P3 LDG.E R15, desc[UR10][R10.64+0x8] ;  /* 0x0000080a0a0f3981 */ /* 0x000ee8000c1e1900 */
[----:B------:R-:W3:Y:S01]  /*0f70*/  @P3 LDG.E R19, desc[UR10][R2.64+0x8] ;  /* 0x0000080a02133981 */ /* 0x000ee2000c1e1900 */
[----:B--2---:R-:W-:-:S04]  /*0f80*/  FFMA R8, R13, R14, R8 ;  /* 0x0000000e0d087223 */ /* 0x004fc80000000008 */
[----:B---3--:R-:W-:-:S07]  /*0f90*/  @P3 FFMA R8, R15, R19, R8 ;  /* 0x000000130f083223 */ /* 0x008fce0000000008 */
.L_x_54:
[----:B------:R-:W0:Y:S02]  /*0fa0*/  LDCU UR5, c[0x0][0x3b0] ;  /* 0x00007600ff0577ac */ /* 0x000e240008000800 */
[----:B0-----:R-:W-:-:S05]  /*0fb0*/  FMUL R3, R8, UR5 ;  /* 0x0000000508037c20 */ /* 0x001fca0008400000 */
[----:B------:R-:W-:-:S04]  /*0fc0*/  FSETP.GT.AND P3, PT, R3, R20, PT ;  /* 0x000000140300720b */ /* 0x000fc80003f64000 */
[----:B------:R-:W-:-:S09]  /*0fd0*/  FSEL R20, R3, R20, P3 ;  /* 0x0000001403147208 */ /* 0x000fd20001800000 */
.L_x_51:
[----:B------:R-:W-:Y:S05]  /*0fe0*/  BSYNC.RECONVERGENT B0 ;  /* 0x0000000000007941 */ /* 0x000fea0003800200 */
.L_x_50:
[----:B------:R-:W0:Y:S01]  /*0ff0*/  LDC R2, c[0x0][0x3a8] ;  /* 0x0000ea00ff027b82 */ /* 0x000e220000000800 */
[----:B------:R-:W-:-:S06]  /*1000*/  UIADD3 UR4, UPT, UPT, UR4, 0x1, URZ ;  /* 0x0000000104047890 */ /* 0x000fcc000fffe0ff */
[----:B0-----:R-:W-:-:S13]  /*1010*/  ISETP.NE.AND P3, PT, R2, UR4, PT ;  /* 0x0000000402007c0c */ /* 0x001fda000bf65270 */
[----:B------:R-:W-:Y:S05]  /*1020*/  @!P3 BRA `(.L_x_48) ;  /* 0x0000000000c0b947 */ /* 0x000fea0003800000 */
[----:B------:R-:W-:Y:S05]  /*1030*/  BRA `(.L_x_57) ;  /* 0xfffffff400847947 */ /* 0x000fea000383ffff */
.L_x_49:
[C---:B------:R-:W-:Y:S01]  /*1040*/  ISETP.GE.U32.AND P1, PT, R2.reuse, 0x4, PT ;  /* 0x000000040200780c */ /* 0x040fe20003f26070 */
[----:B------:R-:W-:Y:S01]  /*1050*/  IMAD.MOV.U32 R20, RZ, RZ, -0x800000 ;  /* 0xff800000ff147424 */ /* 0x000fe200078e00ff */
[----:B------:R-:W-:Y:S02]  /*1060*/  LOP3.LUT R10, R2, 0x3, RZ, 0xc0, !PT ;  /* 0x00000003020a7812 */ /* 0x000fe400078ec0ff */
[----:B------:R-:W-:Y:S02]  /*1070*/  MOV R3, RZ ;  /* 0x000000ff00037202 */ /* 0x000fe40000000f00 */
[----:B------:R-:W-:-:S07]  /*1080*/  ISETP.NE.AND P0, PT, R10, RZ, PT ;  /* 0x000000ff0a00720c */ /* 0x000fce0003f05270 */
[----:B------:R-:W-:Y:S06]  /*1090*/  @!P1 BRA `(.L_x_58) ;  /* 0x00000000006c9947 */ /* 0x000fec0003800000 */
[----:B------:R-:W0:Y:S01]  /*10a0*/  LDCU.64 UR4, c[0x0][0x3b0] ;  /* 0x00007600ff0477ac */ /* 0x000e220008000a00 */
[----:B------:R-:W-:Y:S01]  /*10b0*/  LOP3.LUT R3, R2, 0x7ffffffc, RZ, 0xc0, !PT ;  /* 0x7ffffffc02037812 */ /* 0x000fe200078ec0ff */
[----:B------:R-:W-:Y:S01]  /*10c0*/  IMAD.MOV.U32 R20, RZ, RZ, -0x800000 ;  /* 0xff800000ff147424 */ /* 0x000fe200078e00ff */
[----:B0-----:R-:W-:Y:S01]  /*10d0*/  ISETP.NE.AND P1, PT, RZ, UR5, PT ;  /* 0x00000005ff007c0c */ /* 0x001fe2000bf25270 */
[----:B------:R-:W-:Y:S01]  /*10e0*/  FMUL R5, RZ, UR4 ;  /* 0x00000004ff057c20 */ /* 0x000fe20008400000 */
[----:B------:R-:W-:-:S11]  /*10f0*/  UMOV UR4, URZ ;  /* 0x000000ff00047c82 */ /* 0x000fd60008000000 */
.L_x_59:
[CC--:B------:R-:W-:Y:S01]  /*1100*/  FSETP.GT.AND P3, PT, R5.reuse, R20.reuse, PT ;  /* 0x000000140500720b */ /* 0x0c0fe20003f64000 */
        /* <DEDUP_REMOVED lines=20> */
.L_x_58:
[----:B------:R-:W-:Y:S05]  /*1250*/  @!P0 BRA `(.L_x_48) ;  /* 0x0000000000348947 */ /* 0x000fea0003800000 */
[----:B------:R-:W0:Y:S02]  /*1260*/  LDCU.64 UR4, c[0x0][0x3b0] ;  /* 0x00007600ff0477ac */ /* 0x000e240008000a00 */
[----:B0-----:R-:W-:Y:S01]  /*1270*/  ISETP.NE.AND P2, PT, RZ, UR5, PT ;  /* 0x00000005ff007c0c */ /* 0x001fe2000bf45270 */
[----:B------:R-:W-:Y:S01]  /*1280*/  FMUL R5, RZ, UR4 ;  /* 0x00000004ff057c20 */ /* 0x000fe20008400000 */
[----:B------:R-:W-:-:S11]  /*1290*/  UMOV UR4, URZ ;  /* 0x000000ff00047c82 */ /* 0x000fd60008000000 */
.L_x_60:
[----:B------:R-:W-:Y:S01]  /*12a0*/  UIADD3 UR4, UPT, UPT, UR4, 0x1, URZ ;  /* 0x0000000104047890 */ /* 0x000fe2000fffe0ff */
[----:B------:R-:W-:Y:S02]  /*12b0*/  FSETP.GT.AND P1, PT, R5, R20, PT ;  /* 0x000000140500720b */ /* 0x000fe40003f24000 */
[----:B------:R-:W-:Y:S02]  /*12c0*/  ISETP.GT.AND P0, PT, R3, R4, PT ;  /* 0x000000040300720c */ /* 0x000fe40003f04270 */
[----:B------:R-:W-:Y:S02]  /*12d0*/  FSEL R9, R5, R20, P1 ;  /* 0x0000001405097208 */ /* 0x000fe40000800000 */
[----:B------:R-:W-:Y:S02]  /*12e0*/  ISETP.NE.AND P1, PT, R10, UR4, PT ;  /* 0x000000040a007c0c */ /* 0x000fe4000bf25270 */
[----:B------:R-:W-:Y:S02]  /*12f0*/  @P2 FSEL R9, R20, R9, P0 ;  /* 0x0000000914092208 */ /* 0x000fe40000000000 */
[----:B------:R-:W-:-:S03]  /*1300*/  IADD3 R3, PT, PT, R3, 0x1, RZ ;  /* 0x0000000103037810 */ /* 0x000fc60007ffe0ff */
[----:B------:R-:W-:-:S06]  /*1310*/  IMAD.MOV.U32 R20, RZ, RZ, R9 ;  /* 0x000000ffff147224 */ /* 0x000fcc00078e0009 */
[----:B------:R-:W-:Y:S05]  /*1320*/  @P1 BRA `(.L_x_60) ;  /* 0xfffffffc00dc1947 */ /* 0x000fea000383ffff */
.L_x_48:
[----:B------:R-:W0:Y:S02]  /*1330*/  LDCU UR6, c[0x0][0x3ac] ;  /* 0x00007580ff0677ac */ /* 0x000e240008000800 */
[----:B0-----:R-:W-:Y:S02]  /*1340*/  UISETP.GE.AND UP0, UPT, UR6, 0x1, UPT ;  /* 0x000000010600788c */ /* 0x001fe4000bf06270 */
[----:B------:R-:W-:-:S07]  /*1350*/  UIADD3 UR13, UPT, UPT, UR6, -0x1, URZ ;  /* 0xffffffff060d7890 */ /* 0x000fce000fffe0ff */
[----:B------:R-:W-:Y:S05]  /*1360*/  BRA.U !UP0, `(.L_x_61) ;  /* 0x0000000108c47547 */ /* 0x000fea000b800000 */
[----:B------:R-:W-:Y:S02]  /*1370*/  UISETP.GE.U32.AND UP1, UPT, UR13, 0xf, UPT ;  /* 0x0000000f0d00788c */ /* 0x000fe4000bf26070 */
[----:B------:R-:W-:Y:S01]  /*1380*/  ULOP3.LUT UR8, UR6, 0xf, URZ, 0xc0, !UPT ;  /* 0x0000000f06087892 */ /* 0x000fe2000f8ec0ff */
[----:B------:R-:W-:-:S03]  /*1390*/  UMOV UR4, URZ ;  /* 0x000000ff00047c82 */ /* 0x000fc60008000000 */
[----:B------:R-:W-:-:S03]  /*13a0*/  UISETP.NE.AND UP2, UPT, UR8, URZ, UPT ;  /* 0x000000ff0800728c */ /* 0x000fc6000bf45270 */
[----:B------:R-:W-:Y:S08]  /*13b0*/  BRA.U !UP1, `(.L_x_62) ;  /* 0x0000000109287547 */ /* 0x000ff0000b800000 */
[----:B------:R-:W-:Y:S01]  /*13c0*/  ULOP3.LUT UR4, UR6, 0x7ffffff0, URZ, 0xc0, !UPT ;  /* 0x7ffffff006047892 */ /* 0x000fe2000f8ec0ff */
[----:B------:R-:W-:-:S11]  /*13d0*/  UMOV UR5, URZ ;  /* 0x000000ff00057c82 */ /* 0x000fd60008000000 */
.L_x_63:
[----:B------:R-:W-:Y:S02]  /*13e0*/  ULEA UR7, UR5, UR9, 0x2 ;  /* 0x0000000905077291 */ /* 0x000fe4000f8e10ff */
[----:B------:R-:W-:-:S04]  /*13f0*/  UIADD3 UR5, UPT, UPT, UR5, 0x10, URZ ;  /* 0x0000001005057890 */ /* 0x000fc8000fffe0ff */
[----:B------:R-:W-:-:S03]  /*1400*/  UISETP.NE.AND UP1, UPT, UR5, UR4, UPT ;  /* 0x000000040500728c */ /* 0x000fc6000bf25270 */
[----:B------:R-:W-:Y:S04]  /*1410*/  STL.128 [UR7], RZ ;  /* 0x000000ffff007987 */ /* 0x000fe80008100c07 */
[----:B------:R-:W-:Y:S04]  /*1420*/  STL.128 [UR7+0x10], RZ ;  /* 0x000010ffff007987 */ /* 0x000fe80008100c07 */
[----:B------:R-:W-:Y:S04]  /*1430*/  STL.128 [UR7+0x20], RZ ;  /* 0x000020ffff007987 */ /* 0x000fe80008100c07 */
[----:B------:R-:W-:Y:S01]  /*1440*/  STL.128 [UR7+0x30], RZ ;  /* 0x000030ffff007987 */ /* 0x000fe20008100c07 */
[----:B------:R-:W-:Y:S05]  /*1450*/  BRA.U UP1, `(.L_x_63) ;  /* 0xfffffffd01e07547 */ /* 0x000fea000b83ffff */
.L_x_62:
[----:B------:R-:W-:Y:S05]  /*1460*/  BRA.U !UP2, `(.L_x_61) ;  /* 0x000000010a847547 */ /* 0x000fea000b800000 */
[----:B------:R-:W-:Y:S02]  /*1470*/  UISETP.GE.U32.AND UP1, UPT, UR8, 0x8, UPT ;  /* 0x000000080800788c */ /* 0x000fe4000bf26070 */
[----:B------:R-:W-:-:S04]  /*1480*/  ULOP3.LUT UR7, UR6, 0x7, URZ, 0xc0, !UPT ;  /* 0x0000000706077892 */ /* 0x000fc8000f8ec0ff */
[----:B------:R-:W-:-:S03]  /*1490*/  UISETP.NE.AND UP2, UPT, UR7, URZ, UPT ;  /* 0x000000ff0700728c */ /* 0x000fc6000bf45270 */
[----:B------:R-:W-:Y:S08]  /*14a0*/  BRA.U !UP1, `(.L_x_64) ;  /* 0x0000000109287547 */ /* 0x000ff0000b800000 */
[----:B------:R-:W-:Y:S02]  /*14b0*/  ULEA UR5, UR4, UR9, 0x2 ;  /* 0x0000000904057291 */ /* 0x000fe4000f8e10ff */
[----:B------:R-:W-:-:S07]  /*14c0*/  UIADD3 UR4, UPT, UPT, UR4, 0x8, URZ ;  /* 0x0000000804047890 */ /* 0x000fce000fffe0ff */
[----:B------:R-:W-:Y:S04]  /*14d0*/  STL [UR5], RZ ;  /* 0x000000ffff007987 */ /* 0x000fe80008100805 */
[----:B------:R-:W-:Y:S04]  /*14e0*/  STL [UR5+0x4], RZ ;  /* 0x000004ffff007987 */ /* 0x000fe80008100805 */
[----:B------:R-:W-:Y:S04]  /*14f0*/  STL [UR5+0x8], RZ ;  /* 0x000008ffff007987 */ /* 0x000fe80008100805 */
[----:B------:R-:W-:Y:S04]  /*1500*/  STL [UR5+0xc], RZ ;  /* 0x00000cffff007987 */ /* 0x000fe80008100805 */
[----:B------:R-:W-:Y:S04]  /*1510*/  STL [UR5+0x10], RZ ;  /* 0x000010ffff007987 */ /* 0x000fe80008100805 */
[----:B------:R-:W-:Y:S04]  /*1520*/  STL [UR5+0x14], RZ ;  /* 0x000014ffff007987 */ /* 0x000fe80008100805 */
[----:B------:R-:W-:Y:S04]  /*1530*/  STL [UR5+0x18], RZ ;  /* 0x000018ffff007987 */ /* 0x000fe80008100805 */
[----:B------:R-:W-:Y:S01]  /*1540*/  STL [UR5+0x1c], RZ ;  /* 0x00001cffff007987 */ /* 0x000fe20008100805 */
.L_x_64:
[----:B------:R-:W-:Y:S05]  /*1550*/  BRA.U !UP2, `(.L_x_61) ;  /* 0x000000010a487547 */ /* 0x000fea000b800000 */
[----:B------:R-:W-:Y:S02]  /*1560*/  UISETP.GE.U32.AND UP1, UPT, UR7, 0x4, UPT ;  /* 0x000000040700788c */ /* 0x000fe4000bf26070 */
[----:B------:R-:W-:-:S04]  /*1570*/  ULOP3.LUT UR8, UR6, 0x3, URZ, 0xc0, !UPT ;  /* 0x0000000306087892 */ /* 0x000fc8000f8ec0ff */
[----:B------:R-:W-:-:S05]  /*1580*/  PLOP3.LUT P0, PT, PT, PT, UP1, 0x80, 0x8 ;  /* 0x000000000008781c */ /* 0x000fca0003f0f018 */
[----:B------:R-:W-:Y:S02]  /*1590*/  @UP1 ULEA UR5, UR4, UR9, 0x2 ;  /* 0x0000000904051291 */ /* 0x000fe4000f8e10ff */
[----:B------:R-:W-:Y:S02]  /*15a0*/  @UP1 UIADD3 UR4, UPT, UPT, UR4, 0x4, URZ ;  /* 0x0000000404041890 */ /* 0x000fe4000fffe0ff */
[----:B------:R-:W-:-:S05]  /*15b0*/  UISETP.NE.AND UP1, UPT, UR8, URZ, UPT ;  /* 0x000000ff0800728c */ /* 0x000fca000bf25270 */
[----:B------:R-:W-:Y:S04]  /*15c0*/  @P0 STL [UR5], RZ ;  /* 0x000000ffff000987 */ /* 0x000fe80008100805 */
[----:B------:R-:W-:Y:S04]  /*15d0*/  @P0 STL [UR5+0x4], RZ ;  /* 0x000004ffff000987 */ /* 0x000fe80008100805 */
[----:B------:R-:W-:Y:S04]  /*15e0*/  @P0 STL [UR5+0x8], RZ ;  /* 0x000008ffff000987 */ /* 0x000fe80008100805 */
[----:B------:R-:W-:Y:S01]  /*15f0*/  @P0 STL [UR5+0xc], RZ ;  /* 0x00000cffff000987 */ /* 0x000fe20008100805 */
[----:B------:R-:W-:Y:S05]  /*1600*/  BRA.U !UP1, `(.L_x_61) ;  /* 0x00000001091c7547 */ /* 0x000fea000b800000 */
[----:B------:R-:W-:-:S05]  /*1610*/  UMOV UR5, URZ ;  /* 0x000000ff00057c82 */ /* 0x000fca0008000000 */
.L_x_65:
[----:B------:R-:W-:Y:S02]  /*1620*/  ULEA UR7, UR4, UR9, 0x2 ;  /* 0x0000000904077291 */ /* 0x000fe4000f8e10ff */
[----:B------:R-:W-:Y:S02]  /*1630*/  UIADD3 UR5, UPT, UPT, UR5, 0x1, URZ ;  /* 0x0000000105057890 */ /* 0x000fe4000fffe0ff */
[----:B------:R-:W-:Y:S02]  /*1640*/  UIADD3 UR4, UPT, UPT, UR4, 0x1, URZ ;  /* 0x0000000104047890 */ /* 0x000fe4000fffe0ff */
[----:B------:R-:W-:-:S03]  /*1650*/  UISETP.NE.AND UP1, UPT, UR5, UR8, UPT ;  /* 0x000000080500728c */ /* 0x000fc6000bf25270 */
[----:B------:R-:W-:Y:S06]  /*1660*/  STL [UR7], RZ ;  /* 0x000000ffff007987 */ /* 0x000fec0008100807 */
[----:B------:R-:W-:Y:S05]  /*1670*/  BRA.U UP1, `(.L_x_65) ;  /* 0xfffffffd01e87547 */ /* 0x000fea000b83ffff */
.L_x_61:
[----:B------:R-:W-:Y:S01]  /*1680*/  ISETP.GE.AND P0, PT, R2, 0x1, PT ;  /* 0x000000010200780c */ /* 0x000fe20003f06270 */
[----:B------:R-:W-:-:S12]  /*1690*/  HFMA2 R19, -RZ, RZ, 0, 0 ;  /* 0x00000000ff137431 */ /* 0x000fd800000001ff */
[----:B------:R-:W-:Y:S05]  /*16a0*/  @!P0 BRA `(.L_x_66) ;  /* 0x0000001800548947 */ /* 0x000fea0003800000 */
[----:B------:R-:W0:Y:S02]  /*16b0*/  LDCU UR4, c[0x0][0x3b8] ;  /* 0x00007700ff0477ac */ /* 0x000e240008000800 */
[----:B0-----:R-:W-:Y:S01]  /*16c0*/  VIADD R0, R0, UR4 ;  /* 0x0000000400007c36 */ /* 0x001fe20008000000 */
[----:B------:R-:W-:Y:S06]  /*16d0*/  BRA.U !UP0, `(.L_x_67) ;  /* 0x0000001508507547 */ /* 0x000fec000b800000 */
[----:B------:R-:W0:Y:S01]  /*16e0*/  LDCU.64 UR4, c[0x0][0x380] ;  /* 0x00007000ff0477ac */ /* 0x000e220008000a00 */
[----:B------:R-:W-:Y:S01]  /*16f0*/  MOV R19, RZ ;  /* 0x000000ff00137202 */ /* 0x000fe20000000f00 */
[----:B------:R-:W-:Y:S02]  /*1700*/  ULOP3.LUT UR17, UR6, 0x7, URZ, 0xc0, !UPT ;  /* 0x0000000706117892 */ /* 0x000fe4000f8ec0ff */
[----:B------:R-:W-:Y:S02]  /*1710*/  ULOP3.LUT UR7, UR6, 0x7ffffff0, URZ, 0xc0, !UPT ;  /* 0x7ffffff006077892 */ /* 0x000fe4000f8ec0ff */
[----:B------:R-:W-:Y:S02]  /*1720*/  ULOP3.LUT UR16, UR6, 0xf, URZ, 0xc0, !UPT ;  /* 0x0000000f06107892 */ /* 0x000fe4000f8ec0ff */
[----:B------:R-:W-:Y:S02]  /*1730*/  ULOP3.LUT UR8, UR6, 0x3, URZ, 0xc0, !UPT ;  /* 0x0000000306087892 */ /* 0x000fe4000f8ec0ff */
[----:B------:R-:W-:-:S02]  /*1740*/  UIADD3 UR18, UPT, UPT, UR17, -0x1, URZ ;  /* 0xffffffff11127890 */ /* 0x000fc4000fffe0ff */
[----:B------:R-:W-:Y:S01]  /*1750*/  UIADD3 UR6, UPT, UPT, -UR7, URZ, URZ ;  /* 0x000000ff07067290 */ /* 0x000fe2000fffe1ff */
[----:B0-----:R-:W-:Y:S01]  /*1760*/  LEA R6, P1, R16, UR4, 0x2 ;  /* 0x0000000410067c11 */ /* 0x001fe2000f8210ff */
[----:B------:R-:W-:-:S03]  /*1770*/  UMOV UR4, URZ ;  /* 0x000000ff00047c82 */ /* 0x000fc60008000000 */
[----:B------:R-:W-:Y:S02]  /*1780*/  IADD3 R6, P0, PT, R6, 0x20, RZ ;  /* 0x0000002006067810 */ /* 0x000fe40007f1e0ff */
[----:B------:R-:W-:-:S05]  /*1790*/  LEA.HI.X R5, R16, UR5, R7, 0x2, P1 ;  /* 0x0000000510057c11 */ /* 0x000fca00088f1407 */
[----:B------:R-:W-:-:S07]  /*17a0*/  IMAD.X R5, RZ, RZ, R5, P0 ;  /* 0x000000ffff057224 */ /* 0x000fce00000e0605 */
.L_x_79:
[----:B0-----:R-:W0:Y:S01]  /*17b0*/  LDCU UR5, c[0x0][0x3b4] ;  /* 0x00007680ff0577ac */ /* 0x001e220008000800 */
[----:B------:R-:W-:Y:S01]  /*17c0*/  ISETP.LT.AND P0, PT, R0, UR4, PT ;  /* 0x0000000400007c0c */ /* 0x000fe2000bf01270 */
[----:B------:R-:W-:Y:S01]  /*17d0*/  BSSY.RECONVERGENT B0, `(.L_x_68) ;  /* 0x000013f000007945 */ /* 0x000fe20003800200 */
[----:B0-----:R-:W-:-:S13]  /*17e0*/  ISETP.NE.AND P1, PT, RZ, UR5, PT ;  /* 0x00000005ff007c0c */ /* 0x001fda000bf25270 */
[----:B-1234-:R-:W-:Y:S05]  /*17f0*/  @P0 BRA P1, `(.L_x_69) ;  /* 0x0000001000f00947 */ /* 0x01efea0000800000 */
[----:B------:R-:W0:Y:S01]  /*1800*/  LDC R2, c[0x0][0x3ac] ;  /* 0x0000eb00ff027b82 */ /* 0x000e220000000800 */
[----:B------:R-:W-:Y:S01]  /*1810*/  UISETP.GE.U32.AND UP1, UPT, UR13, 0xf, UPT ;  /* 0x0000000f0d00788c */ /* 0x000fe2000bf26070 */
[----:B------:R-:W-:Y:S02]  /*1820*/  HFMA2 R4, -RZ, RZ, 0, 0 ;  /* 0x00000000ff047431 */ /* 0x000fe400000001ff */
[----:B------:R-:W-:Y:S02]  /*1830*/  IMAD.MOV.U32 R13, RZ, RZ, RZ ;  /* 0x000000ffff0d7224 */ /* 0x000fe400078e00ff */
[----:B0-----:R-:W-:-:S05]  /*1840*/  IMAD R3, R2, UR4, RZ ;  /* 0x0000000402037c24 */ /* 0x001fca000f8e02ff */
[----:B------:R-:W-:-:S04]  /*1850*/  IADD3 R2, P0, PT, R3, R18, RZ ;  /* 0x0000001203027210 */ /* 0x000fc80007f1e0ff */
[----:B------:R-:W-:Y:S01]  /*1860*/  IADD3.X R3, PT, PT, RZ, R17, RZ, P0, !PT ;  /* 0x00000011ff037210 */ /* 0x000fe200007fe4ff */
[----:B------:R-:W-:Y:S08]  /*1870*/  BRA.U !UP1, `(.L_x_70) ;  /* 0x0000000509107547 */ /* 0x000ff0000b800000 */
[----:B------:R-:W0:Y:S01]  /*1880*/  LDCU.64 UR14, c[0x0][0x388] ;  /* 0x00007100ff0e77ac */ /* 0x000e220008000a00 */
[----:B------:R-:W-:Y:S01]  /*1890*/  IMAD.MOV.U32 R4, RZ, RZ, RZ ;  /* 0x000000ffff047224 */ /* 0x000fe200078e00ff */
[----:B------:R-:W-:Y:S01]  /*18a0*/  MOV R12, R6 ;  /* 0x00000006000c7202 */ /* 0x000fe20000000f00 */
[----:B------:R-:W-:Y:S01]  /*18b0*/  IMAD.MOV.U32 R11, RZ, RZ, R5 ;  /* 0x000000ffff0b7224 */ /* 0x000fe200078e0005 */
[----:B------:R-:W-:Y:S01]  /*18c0*/  UMOV UR5, UR6 ;  /* 0x0000000600057c82 */ /* 0x000fe20008000000 */
[----:B0-----:R-:W-:-:S04]  /*18d0*/  LEA R24, P0, R2, UR14, 0x2 ;  /* 0x0000000e02187c11 */ /* 0x001fc8000f8010ff */
[----:B------:R-:W-:Y:S02]  /*18e0*/  IADD3 R24, P1, PT, R24, 0x20, RZ ;  /* 0x0000002018187810 */ /* 0x000fe40007f3e0ff */
[----:B------:R-:W-:-:S04]  /*18f0*/  LEA.HI.X R25, R2, UR15, R3, 0x2, P0 ;  /* 0x0000000f02197c11 */ /* 0x000fc800080f1403 */
[----:B------:R-:W-:-:S07]  /*1900*/  IADD3.X R25, PT, PT, RZ, R25, RZ, P1, !PT ;  /* 0x00000019ff197210 */ /* 0x000fce0000ffe4ff */
.L_x_71:
[----:B------:R-:W-:Y:S01]  /*1910*/  IMAD.MOV.U32 R8, RZ, RZ, R24 ;  /* 0x000000ffff087224 */ /* 0x000fe200078e0018 */
[----:B------:R-:W-:Y:S01]  /*1920*/  MOV R9, R25 ;  /* 0x0000001900097202 */ /* 0x000fe20000000f00 */
[----:B------:R-:W-:-:S04]  /*1930*/  IMAD.MOV.U32 R10, RZ, RZ, R12 ;  /* 0x000000ffff0a7224 */ /* 0x000fc800078e000c */
[----:B------:R-:W2:Y:S04]  /*1940*/  LDG.E R24, desc[UR10][R8.64+-0x20] ;  /* 0xffffe00a08187981 */ /* 0x000ea8000c1e1900 */
[----:B------:R-:W2:Y:S04]  /*1950*/  LDG.E R21, desc[UR10][R10.64+-0x20] ;  /* 0xffffe00a0a157981 */ /* 0x000ea8000c1e1900 */
[----:B------:R-:W3:Y:S04]  /*1960*/  LDG.E R26, desc[UR10][R10.64+-0x1c] ;  /* 0xffffe40a0a1a7981 */ /* 0x000ee8000c1e1900 */
[----:B------:R-:W3:Y:S04]  /*1970*/  LDG.E R25, desc[UR10][R8.64+-0x1c] ;  /* 0xffffe40a08197981 */ /* 0x000ee8000c1e1900 */
[----:B------:R-:W4:Y:S04]  /*1980*/  LDG.E R15, desc[UR10][R10.64+-0x18] ;  /* 0xffffe80a0a0f7981 */ /* 0x000f28000c1e1900 */
[----:B------:R-:W4:Y:S04]  /*1990*/  LDG.E R14, desc[UR10][R8.64+-0x18] ;  /* 0xffffe80a080e7981 */ /* 0x000f28000c1e1900 */
[----:B------:R-:W5:Y:S04]  /*19a0*/  LDG.E R12, desc[UR10][R10.64+-0x14] ;  /* 0xffffec0a0a0c7981 */ /* 0x000f68000c1e1900 */
[----:B------:R-:W5:Y:S01]  /*19b0*/  LDG.E R13, desc[UR10][R8.64+-0x14] ;  /* 0xffffec0a080d7981 */ /* 0x000f62000c1e1900 */
[----:B--2---:R-:W-:-:S03]  /*19c0*/  FFMA R21, R21, R24, R4 ;  /* 0x0000001815157223 */ /* 0x004fc60000000004 */
[----:B------:R-:W2:Y:S04]  /*19d0*/  LDG.E R24, desc[UR10][R8.64+-0x10] ;  /* 0xfffff00a08187981 */ /* 0x000ea8000c1e1900 */
[----:B------:R-:W2:Y:S01]  /*19e0*/  LDG.E R4, desc[UR10][R8.64+-0x4] ;  /* 0xfffffc0a08047981 */ /* 0x000ea2000c1e1900 */
[----:B---3--:R-:W-:-:S03]  /*19f0*/  FFMA R26, R26, R25, R21 ;  /* 0x000000191a1a7223 */ /* 0x008fc60000000015 */
[----:B------:R-:W2:Y:S04]  /*1a00*/  LDG.E R21, desc[UR10][R10.64+-0x10] ;  /* 0xfffff00a0a157981 */ /* 0x000ea8000c1e1900 */
[----:B------:R-:W3:Y:S01]  /*1a10*/  LDG.E R25, desc[UR10][R10.64+-0xc] ;  /* 0xfffff40a0a197981 */ /* 0x000ee2000c1e1900 */
[----:B----4-:R-:W-:-:S03]  /*1a20*/  FFMA R27, R15, R14, R26 ;  /* 0x0000000e0f1b7223 */ /* 0x010fc6000000001a */
[----:B------:R-:W3:Y:S04]  /*1a30*/  LDG.E R26, desc[UR10][R8.64+-0xc] ;  /* 0xfffff40a081a7981 */ /* 0x000ee8000c1e1900 */
[----:B------:R-:W4:Y:S04]  /*1a40*/  LDG.E R14, desc[UR10][R10.64+-0x8] ;  /* 0xfffff80a0a0e7981 */ /* 0x000f28000c1e1900 */
[----:B------:R-:W4:Y:S01]  /*1a50*/  LDG.E R15, desc[UR10][R8.64+-0x8] ;  /* 0xfffff80a080f7981 */ /* 0x000f22000c1e1900 */
[----:B-----5:R-:W-:-:S03]  /*1a60*/  FFMA R12, R12, R13, R27 ;  /* 0x0000000d0c0c7223 */ /* 0x020fc6000000001b */
[----:B------:R-:W5:Y:S01]  /*1a70*/  LDG.E R13, desc[UR10][R10.64+-0x4] ;  /* 0xfffffc0a0a0d7981 */ /* 0x000f62000c1e1900 */
[----:B--2---:R-:W-:-:S03]  /*1a80*/  FFMA R12, R21, R24, R12 ;  /* 0x00000018150c7223 */ /* 0x004fc6000000000c */
[----:B------:R-:W2:Y:S04]  /*1a90*/  LDG.E R21, desc[UR10][R8.64] ;  /* 0x0000000a08157981 */ /* 0x000ea8000c1e1900 */
[----:B------:R-:W2:Y:S01]  /*1aa0*/  LDG.E R24, desc[UR10][R10.64+0x4] ;  /* 0x0000040a0a187981 */ /* 0x000ea2000c1e1900 */
[----:B---3--:R-:W-:-:S03]  /*1ab0*/  FFMA R25, R25, R26, R12 ;  /* 0x0000001a19197223 */ /* 0x008fc6000000000c */
[----:B------:R-:W2:Y:S01]  /*1ac0*/  LDG.E R12, desc[UR10][R10.64] ;  /* 0x0000000a0a0c7981 */ /* 0x000ea2000c1e1900 */
[----:B----4-:R-:W-:-:S03]  /*1ad0*/  FFMA R26, R14, R15, R25 ;  /* 0x0000000f0e1a7223 */ /* 0x010fc60000000019 */
[----:B------:R-:W3:Y:S04]  /*1ae0*/  LDG.E R25, desc[UR10][R8.64+0x4] ;  /* 0x0000040a08197981 */ /* 0x000ee8000c1e1900 */
[----:B------:R-:W4:Y:S04]  /*1af0*/  LDG.E R14, desc[UR10][R10.64+0x8] ;  /* 0x0000080a0a0e7981 */ /* 0x000f28000c1e1900 */
[----:B------:R-:W4:Y:S01]  /*1b00*/  LDG.E R15, desc[UR10][R8.64+0x8] ;  /* 0x0000080a080f7981 */ /* 0x000f22000c1e1900 */
[----:B-----5:R-:W-:-:S03]  /*1b10*/  FFMA R27, R13, R4, R26 ;  /* 0x000000040d1b7223 */ /* 0x020fc6000000001a */
[----:B------:R-:W5:Y:S04]  /*1b20*/  LDG.E R13, desc[UR10][R10.64+0xc] ;  /* 0x00000c0a0a0d7981 */ /* 0x000f68000c1e1900 */
[----:B------:R-:W5:Y:S01]  /*1b30*/  LDG.E R4, desc[UR10][R8.64+0xc] ;  /* 0x00000c0a08047981 */ /* 0x000f62000c1e1900 */
[----:B--2---:R-:W-:-:S03]  /*1b40*/  FFMA R21, R12, R21, R27 ;  /* 0x000000150c157223 */ /* 0x004fc6000000001b */
        /* <DEDUP_REMOVED lines=9> */
[----:B------:R0:W5:Y:S04]  /*1be0*/  LDG.E R4, desc[UR10][R10.64+0x1c] ;  /* 0x00001c0a0a047981 */ /* 0x000168000c1e1900 */
[----:B------:R-:W5:Y:S01]  /*1bf0*/  LDG.E R13, desc[UR10][R8.64+0x1c] ;  /* 0x00001c0a080d7981 */ /* 0x000f62000c1e1900 */
[----:B------:R-:W-:-:S04]  /*1c00*/  UIADD3 UR5, UPT, UPT, UR5, 0x10, URZ ;  /* 0x0000001005057890 */ /* 0x000fc8000fffe0ff */
[----:B------:R-:W-:Y:S01]  /*1c10*/  UISETP.NE.AND UP0, UPT, UR5, URZ, UPT ;  /* 0x000000ff0500728c */ /* 0x000fe2000bf05270 */
[----:B--2---:R-:W-:Y:S01]  /*1c20*/  FFMA R21, R12, R21, R27 ;  /* 0x000000150c157223 */ /* 0x004fe2000000001b */
[----:B------:R-:W-:-:S03]  /*1c30*/  IADD3 R12, P0, PT, R10, 0x40, RZ ;  /* 0x000000400a0c7810 */ /* 0x000fc60007f1e0ff */
[----:B---3--:R-:W-:Y:S01]  /*1c40*/  FFMA R21, R24, R25, R21 ;  /* 0x0000001918157223 */ /* 0x008fe20000000015 */
[----:B------:R-:W-:Y:S02]  /*1c50*/  IADD3 R24, P1, PT, R8, 0x40, RZ ;  /* 0x0000004008187810 */ /* 0x000fe40007f3e0ff */
[----:B0-----:R-:W-:Y:S01]  /*1c60*/  IADD3.X R11, PT, PT, RZ, R11, RZ, P0, !PT ;  /* 0x0000000bff0b7210 */ /* 0x001fe200007fe4ff */
[----:B----4-:R-:W-:Y:S02]  /*1c70*/  FFMA R15, R14, R15, R21 ;  /* 0x0000000f0e0f7223 */ /* 0x010fe40000000015 */
[----:B------:R-:W-:Y:S02]  /*1c80*/  IMAD.X R25, RZ, RZ, R9, P1 ;  /* 0x000000ffff197224 */ /* 0x000fe400008e0609 */
[----:B-----5:R-:W-:Y:S01]  /*1c90*/  FFMA R4, R4, R13, R15 ;  /* 0x0000000d04047223 */ /* 0x020fe2000000000f */
[----:B------:R-:W-:Y:S06]  /*1ca0*/  BRA.U UP0, `(.L_x_71) ;  /* 0xfffffffd00187547 */ /* 0x000fec000b83ffff */
[----:B------:R-:W-:-:S07]  /*1cb0*/  MOV R13, UR7 ;  /* 0x00000007000d7c02 */ /* 0x000fce0008000f00 */
.L_x_70:
[----:B------:R-:W-:-:S09]  /*1cc0*/  UISETP.NE.AND UP0, UPT, UR16, URZ, UPT ;  /* 0x000000ff1000728c */ /* 0x000fd2000bf05270 */
[----:B------:R-:W-:Y:S05]  /*1cd0*/  BRA.U !UP0, `(.L_x_72) ;  /* 0x0000000508387547 */ /* 0x000fea000b800000 */
[----:B------:R-:W-:Y:S02]  /*1ce0*/  UIADD3 UR5, UPT, UPT, UR16, -0x1, URZ ;  /* 0xffffffff10057890 */ /* 0x000fe4000fffe0ff */
[----:B------:R-:W-:Y:S02]  /*1cf0*/  UISETP.NE.AND UP3, UPT, UR17, URZ, UPT ;  /* 0x000000ff1100728c */ /* 0x000fe4000bf65270 */
[----:B------:R-:W-:-:S09]  /*1d00*/  UISETP.GE.U32.AND UP2, UPT, UR5, 0x7, UPT ;  /* 0x000000070500788c */ /* 0x000fd2000bf46070 */
[----:B------:R-:W-:Y:S05]  /*1d10*/  BRA.U !UP2, `(.L_x_73) ;  /* 0x000000010a7c7547 */ /* 0x000fea000b800000 */
[----:B------:R-:W0:Y:S01]  /*1d20*/  LDCU.64 UR14, c[0x0][0x388] ;  /* 0x00007100ff0e77ac */ /* 0x000e220008000a00 */
[C---:B------:R-:W-:Y:S01]  /*1d30*/  IADD3 R9, P0, PT, R13.reuse, R2, RZ ;  /* 0x000000020d097210 */ /* 0x040fe20007f1e0ff */
[----:B------:R-:W-:-:S04]  /*1d40*/  IMAD.WIDE.U32 R10, R13, 0x4, R22 ;  /* 0x000000040d0a7825 */ /* 0x000fc800078e0016 */
[----:B------:R-:W-:Y:S01]  /*1d50*/  IMAD.X R12, RZ, RZ, R3, P0 ;  /* 0x000000ffff0c7224 */ /* 0x000fe200000e0603 */
[----:B------:R-:W2:Y:S04]  /*1d60*/  LDG.E R15, desc[UR10][R10.64] ;  /* 0x0000000a0a0f7981 */ /* 0x000ea8000c1e1900 */
[----:B------:R-:W3:Y:S04]  /*1d70*/  LDG.E R21, desc[UR10][R10.64+0x4] ;  /* 0x0000040a0a157981 */ /* 0x000ee8000c1e1900 */
[----:B------:R-:W4:Y:S01]  /*1d80*/  LDG.E R25, desc[UR10][R10.64+0x8] ;  /* 0x0000080a0a197981 */ /* 0x000f22000c1e1900 */
[----:B0-----:R-:W-:-:S04]  /*1d90*/  LEA R8, P0, R9, UR14, 0x2 ;  /* 0x0000000e09087c11 */ /* 0x001fc8000f8010ff */
[----:B------:R-:W-:-:S05]  /*1da0*/  LEA.HI.X R9, R9, UR15, R12, 0x2, P0 ;  /* 0x0000000f09097c11 */ /* 0x000fca00080f140c */
[----:B------:R-:W2:Y:S04]  /*1db0*/  LDG.E R12, desc[UR10][R8.64] ;  /* 0x0000000a080c7981 */ /* 0x000ea8000c1e1900 */
[----:B------:R-:W3:Y:S04]  /*1dc0*/  LDG.E R14, desc[UR10][R8.64+0x4] ;  /* 0x0000040a080e7981 */ /* 0x000ee8000c1e1900 */
[----:B------:R-:W4:Y:S04]  /*1dd0*/  LDG.E R24, desc[UR10][R8.64+0x8] ;  /* 0x0000080a08187981 */ /* 0x000f28000c1e1900 */
[----:B------:R-:W5:Y:S04]  /*1de0*/  LDG.E R27, desc[UR10][R8.64+0x10] ;  /* 0x0000100a081b7981 */ /* 0x000f68000c1e1900 */
[----:B------:R-:W5:Y:S04]  /*1df0*/  LDG.E R26, desc[UR10][R8.64+0x14] ;  /* 0x0000140a081a7981 */ /* 0x000f68000c1e1900 */
[----:B------:R-:W5:Y:S01]  /*1e00*/  LDG.E R28, desc[UR10][R8.64+0x1c] ;  /* 0x00001c0a081c7981 */ /* 0x000f62000c1e1900 */
[----:B--2---:R-:W-:-:S03]  /*1e10*/  FFMA R12, R15, R12, R4 ;  /* 0x0000000c0f0c7223 */ /* 0x004fc60000000004 */
[----:B------:R-:W2:Y:S01]  /*1e20*/  LDG.E R4, desc[UR10][R10.64+0xc] ;  /* 0x00000c0a0a047981 */ /* 0x000ea2000c1e1900 */
[----:B---3--:R-:W-:-:S03]  /*1e30*/  FFMA R12, R21, R14, R12 ;  /* 0x0000000e150c7223 */ /* 0x008fc6000000000c */
[----:B------:R-:W2:Y:S01]  /*1e40*/  LDG.E R15, desc[UR10][R8.64+0xc] ;  /* 0x00000c0a080f7981 */ /* 0x000ea2000c1e1900 */
[----:B----4-:R-:W-:-:S03]  /*1e50*/  FFMA R29, R25, R24, R12 ;  /* 0x00000018191d7223 */ /* 0x010fc6000000000c */
[----:B------:R-:W5:Y:S04]  /*1e60*/  LDG.E R24, desc[UR10][R10.64+0x10] ;  /* 0x0000100a0a187981 */ /* 0x000f68000c1e1900 */
[----:B------:R-:W3:Y:S04]  /*1e70*/  LDG.E R14, desc[UR10][R10.64+0x14] ;  /* 0x0000140a0a0e7981 */ /* 0x000ee8000c1e1900 */
[----:B------:R-:W4:Y:S04]  /*1e80*/  LDG.E R12, desc[UR10][R10.64+0x18] ;  /* 0x0000180a0a0c7981 */ /* 0x000f28000c1e1900 */
[----:B------:R-:W4:Y:S04]  /*1e90*/  LDG.E R25, desc[UR10][R8.64+0x18] ;  /* 0x0000180a08197981 */ /* 0x000f28000c1e1900 */
[----:B------:R-:W4:Y:S01]  /*1ea0*/  LDG.E R21, desc[UR10][R10.64+0x1c] ;  /* 0x00001c0a0a157981 */ /* 0x000f22000c1e1900 */
[----:B------:R-:W-:Y:S01]  /*1eb0*/  IADD3 R13, PT, PT, R13, 0x8, RZ ;  /* 0x000000080d0d7810 */ /* 0x000fe20007ffe0ff */
[----:B--2---:R-:W-:-:S04]  /*1ec0*/  FFMA R15, R4, R15, R29 ;  /* 0x0000000f040f7223 */ /* 0x004fc8000000001d */
[----:B-----5:R-:W-:-:S04]  /*1ed0*/  FFMA R15, R24, R27, R15 ;  /* 0x0000001b180f7223 */ /* 0x020fc8000000000f */
[----:B---3--:R-:W-:-:S04]  /*1ee0*/  FFMA R15, R14, R26, R15 ;  /* 0x0000001a0e0f7223 */ /* 0x008fc8000000000f */
[----:B----4-:R-:W-:-:S04]  /*1ef0*/  FFMA R12, R12, R25, R15 ;  /* 0x000000190c0c7223 */ /* 0x010fc8000000000f */
[----:B------:R-:W-:-:S07]  /*1f00*/  FFMA R4, R21, R28, R12 ;  /* 0x0000001c15047223 */ /* 0x000fce000000000c */
.L_x_73:
[----:B------:R-:W-:Y:S05]  /*1f10*/  BRA.U !UP3, `(.L_x_72) ;  /* 0x000000010ba87547 */ /* 0x000fea000b800000 */
[----:B------:R-:W-:Y:S02]  /*1f20*/  UISETP.GE.U32.AND UP2, UPT, UR18, 0x3, UPT ;  /* 0x000000031200788c */ /* 0x000fe4000bf46070 */
[----:B------:R-:W-:-:S07]  /*1f30*/  UISETP.NE.AND UP3, UPT, UR8, URZ, UPT ;  /* 0x000000ff0800728c */ /* 0x000fce000bf65270 */
        /* <DEDUP_REMOVED lines=8> */
[----:B0-----:R-:W-:-:S03]  /*1fc0*/  LEA R8, P0, R9, UR14, 0x2 ;  /* 0x0000000e09087c11 */ /* 0x001fc6000f8010ff */
[----:B------:R-:W5:Y:S01]  /*1fd0*/  LDG.E R27, desc[UR10][R10.64+0xc] ;  /* 0x00000c0a0a1b7981 */ /* 0x000f62000c1e1900 */
[----:B------:R-:W-:-:S05]  /*1fe0*/  LEA.HI.X R9, R9, UR15, R12, 0x2, P0 ;  /* 0x0000000f09097c11 */ /* 0x000fca00080f140c */
[----:B------:R-:W2:Y:S04]  /*1ff0*/  LDG.E R12, desc[UR10][R8.64] ;  /* 0x0000000a080c7981 */ /* 0x000ea8000c1e1900 */
[----:B------:R-:W3:Y:S04]  /*2000*/  LDG.E R14, desc[UR10][R8.64+0x4] ;  /* 0x0000040a080e7981 */ /* 0x000ee8000c1e1900 */
[----:B------:R-:W4:Y:S04]  /*2010*/  LDG.E R24, desc[UR10][R8.64+0x8] ;  /* 0x0000080a08187981 */ /* 0x000f28000c1e1900 */
[----:B------:R-:W5:Y:S01]  /*2020*/  LDG.E R26, desc[UR10][R8.64+0xc] ;  /* 0x00000c0a081a7981 */ /* 0x000f62000c1e1900 */
[----:B------:R-:W-:Y:S01]  /*2030*/  IADD3 R13, PT, PT, R13, 0x4, RZ ;  /* 0x000000040d0d7810 */ /* 0x000fe20007ffe0ff */
[----:B--2---:R-:W-:-:S04]  /*2040*/  FFMA R12, R15, R12, R4 ;  /* 0x0000000c0f0c7223 */ /* 0x004fc80000000004 */
[----:B---3--:R-:W-:-:S04]  /*2050*/  FFMA R12, R21, R14, R12 ;  /* 0x0000000e150c7223 */ /* 0x008fc8000000000c */
[----:B----4-:R-:W-:-:S04]  /*2060*/  FFMA R12, R25, R24, R12 ;  /* 0x00000018190c7223 */ /* 0x010fc8000000000c */
[----:B-----5:R-:W-:-:S07]  /*2070*/  FFMA R4, R27, R26, R12 ;  /* 0x0000001a1b047223 */ /* 0x020fce000000000c */
.L_x_74:
[----:B------:R-:W-:Y:S05]  /*2080*/  BRA.U !UP3, `(.L_x_72) ;  /* 0x000000010b4c7547 */ /* 0x000fea000b800000 */
[----:B------:R-:W0:Y:S01]  /*2090*/  LDCU.64 UR14, c[0x0][0x388] ;  /* 0x00007100ff0e77ac */ /* 0x000e220008000a00 */
[C---:B------:R-:W-:Y:S01]  /*20a0*/  IADD3 R9, P0, PT, R13.reuse, R2, RZ ;  /* 0x000000020d097210 */ /* 0x040fe20007f1e0ff */
[----:B------:R-:W-:-:S04]  /*20b0*/  IMAD.WIDE.U32 R10, R13, 0x4, R22 ;  /* 0x000000040d0a7825 */ /* 0x000fc800078e0016 */
[----:B------:R-:W-:Y:S01]  /*20c0*/  IMAD.X R12, RZ, RZ, R3, P0 ;  /* 0x000000ffff0c7224 */ /* 0x000fe200000e0603 */
[----:B------:R-:W2:Y:S01]  /*20d0*/  LDG.E R13, desc[UR10][R10.64] ;  /* 0x0000000a0a0d7981 */ /* 0x000ea2000c1e1900 */
[----:B0-----:R-:W-:-:S04]  /*20e0*/  LEA R8, P0, R9, UR14, 0x2 ;  /* 0x0000000e09087c11 */ /* 0x001fc8000f8010ff */
[----:B------:R-:W-:-:S05]  /*20f0*/  LEA.HI.X R9, R9, UR15, R12, 0x2, P0 ;  /* 0x0000000f09097c11 */ /* 0x000fca00080f140c */
[----:B------:R-:W2:Y:S01]  /*2100*/  LDG.E R12, desc[UR10][R8.64] ;  /* 0x0000000a080c7981 */ /* 0x000ea2000c1e1900 */
[----:B------:R-:W-:Y:S01]  /*2110*/  UISETP.NE.AND UP2, UPT, UR8, 0x1, UPT ;  /* 0x000000010800788c */ /* 0x000fe2000bf45270 */
[----:B--2---:R-:W-:-:S08]  /*2120*/  FFMA R4, R13, R12, R4 ;  /* 0x0000000c0d047223 */ /* 0x004fd00000000004 */
[----:B------:R-:W-:Y:S05]  /*2130*/  BRA.U !UP2, `(.L_x_72) ;  /* 0x000000010a207547 */ /* 0x000fea000b800000 */
[----:B------:R-:W-:Y:S01]  /*2140*/  UISETP.NE.AND UP2, UPT, UR8, 0x2, UPT ;  /* 0x000000020800788c */ /* 0x000fe2000bf45270 */
[----:B------:R-:W2:Y:S04]  /*2150*/  LDG.E R13, desc[UR10][R10.64+0x4] ;  /* 0x0000040a0a0d7981 */ /* 0x000ea8000c1e1900 */
[----:B------:R-:W2:Y:S01]  /*2160*/  LDG.E R12, desc[UR10][R8.64+0x4] ;  /* 0x0000040a080c7981 */ /* 0x000ea2000c1e1900 */
[----:B------:R-:W-:-:S13]  /*2170*/  PLOP3.LUT P0, PT, PT, PT, UP2, 0x80, 0x8 ;  /* 0x000000000008781c */ /* 0x000fda0003f0f028 */
[----:B------:R-:W3:Y:S04]  /*2180*/  @P0 LDG.E R15, desc[UR10][R10.64+0x8] ;  /* 0x0000080a0a0f0981 */ /* 0x000ee8000c1e1900 */
[----:B------:R-:W3:Y:S01]  /*2190*/  @P0 LDG.E R14, desc[UR10][R8.64+0x8] ;  /* 0x0000080a080e0981 */ /* 0x000ee2000c1e1900 */
[----:B--2---:R-:W-:-:S04]  /*21a0*/  FFMA R4, R13, R12, R4 ;  /* 0x0000000c0d047223 */ /* 0x004fc80000000004 */
[----:B---3--:R-:W-:-:S07]  /*21b0*/  @P0 FFMA R4, R15, R14, R4 ;  /* 0x0000000e0f040223 */ /* 0x008fce0000000004 */
.L_x_72:
[----:B------:R-:W0:Y:S01]  /*21c0*/  LDCU UR5, c[0x0][0x3b0] ;  /* 0x00007600ff0577ac */ /* 0x000e220008000800 */
[----:B------:R-:W-:Y:S02]  /*21d0*/  HFMA2 R9, -RZ, RZ, 0.96630859375, -0.0022525787353515625 ;  /* 0x3bbb989dff097431 */ /* 0x000fe400000001ff */
[----:B------:R-:W-:Y:S02]  /*21e0*/  IMAD.MOV.U32 R11, RZ, RZ, 0x437c0000 ;  /* 0x437c0000ff0b7424 */ /* 0x000fe400078e00ff */
[----:B0-----:R-:W-:Y:S01]  /*21f0*/  FFMA R4, R4, UR5, -R20 ;  /* 0x0000000504047c23 */ /* 0x001fe20008000814 */
[----:B------:R-:W-:-:S03]  /*2200*/  UMOV UR5, URZ ;  /* 0x000000ff00057c82 */ /* 0x000fc60008000000 */
[----:B------:R-:W-:-:S04]  /*2210*/  FFMA.SAT R8, R4, R9, 0.5 ;  /* 0x3f00000004087423 */ /* 0x000fc80000002009 */
[----:B------:R-:W-:-:S04]  /*2220*/  FFMA.RM R8, R8, R11, 12582913 ;  /* 0x4b40000108087423 */ /* 0x000fc8000000400b */
[----:B------:R-:W-:-:S04]  /*2230*/  FADD R9, R8, -12583039 ;  /* 0xcb40007f08097421 */ /* 0x000fc80000000000 */
[----:B------:R-:W-:-:S04]  /*2240*/  FFMA R9, R4, 1.4426950216293334961, -R9 ;  /* 0x3fb8aa3b04097823 */ /* 0x000fc80000000809 */
[----:B------:R-:W-:Y:S01]  /*2250*/  FFMA R9, R4, 1.925963033500011079e-08, R9 ;  /* 0x32a5706004097823 */ /* 0x000fe20000000009 */
[----:B------:R-:W-:-:S05]  /*2260*/  SHF.L.U32 R4, R8, 0x17, RZ ;  /* 0x0000001708047819 */ /* 0x000fca00000006ff */
[----:B------:R-:W0:Y:S02]  /*2270*/  MUFU.EX2 R9, R9 ;  /* 0x0000000900097308 */ /* 0x000e240000000800 */
[----:B0-----:R-:W-:-:S04]  /*2280*/  FMUL R4, R4, R9 ;  /* 0x0000000904047220 */ /* 0x001fc80000400000 */
[----:B------:R-:W-:Y:S01]  /*2290*/  FADD R19, R19, R4 ;  /* 0x0000000413137221 */ /* 0x000fe20000000000 */
[----:B------:R-:W-:Y:S06]  /*22a0*/  BRA.U !UP1, `(.L_x_75) ;  /* 0x0000000109cc7547 */ /* 0x000fec000b800000 */
[----:B------:R-:W0:Y:S01]  /*22b0*/  LDCU.64 UR14, c[0x0][0x390] ;  /* 0x00007200ff0e77ac */ /* 0x000e220008000a00 */
[----:B------:R-:W-:-:S05]  /*22c0*/  UMOV UR5, URZ ;  /* 0x000000ff00057c82 */ /* 0x000fca0008000000 */
.L_x_76:
[----:B-1----:R-:W-:Y:S01]  /*22d0*/  IADD3 R8, P0, PT, R2, UR5, RZ ;  /* 0x0000000502087c10 */ /* 0x002fe2000ff1e0ff */
[----:B------:R-:W-:-:S04]  /*22e0*/  ULEA UR12, UR5, UR9, 0x2 ;  /* 0x00000009050c7291 */ /* 0x000fc8000f8e10ff */
[----:B------:R-:W-:Y:S01]  /*22f0*/  IMAD.X R9, RZ, RZ, R3, P0 ;  /* 0x000000ffff097224 */ /* 0x000fe200000e0603 */
[----:B0-----:R-:W-:-:S04]  /*2300*/  LEA R28, P0, R8, UR14, 0x2 ;  /* 0x0000000e081c7c11 */ /* 0x001fc8000f8010ff */
[----:B------:R-:W-:Y:S02]  /*2310*/  LEA.HI.X R29, R8, UR15, R9, 0x2, P0 ;  /* 0x0000000f081d7c11 */ /* 0x000fe400080f1409 */
[----:B------:R-:W2:Y:S04]  /*2320*/  LDL.128 R8, [UR12] ;  /* 0x0000000cff087983 */ /* 0x000ea80008100c00 */
[----:B------:R-:W2:Y:S04]  /*2330*/  LDG.E R13, desc[UR10][R28.64] ;  /* 0x0000000a1c0d7981 */ /* 0x000ea8000c1e1900 */
[----:B------:R-:W3:Y:S04]  /*2340*/  LDG.E R12, desc[UR10][R28.64+0x4] ;  /* 0x0000040a1c0c7981 */ /* 0x000ee8000c1e1900 */
[----:B------:R-:W4:Y:S04]  /*2350*/  LDG.E R15, desc[UR10][R28.64+0x8] ;  /* 0x0000080a1c0f7981 */ /* 0x000f28000c1e1900 */
[----:B------:R-:W5:Y:S04]  /*2360*/  LDG.E R14, desc[UR10][R28.64+0xc] ;  /* 0x00000c0a1c0e7981 */ /* 0x000f68000c1e1900 */
[----:B------:R-:W5:Y:S04]  /*2370*/  LDG.E R21, desc[UR10][R28.64+0x10] ;  /* 0x0000100a1c157981 */ /* 0x000f68000c1e1900 */
[----:B------:R-:W5:Y:S04]  /*2380*/  LDG.E R24, desc[UR10][R28.64+0x14] ;  /* 0x0000140a1c187981 */ /* 0x000f68000c1e1900 */
[----:B------:R-:W5:Y:S04]  /*2390*/  LDG.E R25, desc[UR10][R28.64+0x18] ;  /* 0x0000180a1c197981 */ /* 0x000f68000c1e1900 */
[----:B------:R-:W5:Y:S04]  /*23a0*/  LDG.E R26, desc[UR10][R28.64+0x1c] ;  /* 0x00001c0a1c1a7981 */ /* 0x000f68000c1e1900 */
[----:B------:R-:W5:Y:S01]  /*23b0*/  LDG.E R27, desc[UR10][R28.64+0x2c] ;  /* 0x00002c0a1c1b7981 */ /* 0x000f62000c1e1900 */
[C---:B--2---:R-:W-:Y:S01]  /*23c0*/  FFMA R8, R4.reuse, R13, R8 ;  /* 0x0000000d04087223 */ /* 0x044fe20000000008 */
[C---:B---3--:R-:W-:Y:S01]  /*23d0*/  FFMA R9, R4.reuse, R12, R9 ;  /* 0x0000000c04097223 */ /* 0x048fe20000000009 */
[C---:B----4-:R-:W-:Y:S01]  /*23e0*/  FFMA R10, R4.reuse, R15, R10 ;  /* 0x0000000f040a7223 */ /* 0x050fe2000000000a */
[----:B-----5:R-:W-:-:S02]  /*23f0*/  FFMA R11, R4, R14, R11 ;  /* 0x0000000e040b7223 */ /* 0x020fc4000000000b */
[----:B------:R-:W2:Y:S04]  /*2400*/  LDL.128 R12, [UR12+0x10] ;  /* 0x0000100cff0c7983 */ /* 0x000ea80008100c00 */
[----:B------:R0:W-:Y:S04]  /*2410*/  STL.128 [UR12], R8 ;  /* 0x00000008ff007987 */ /* 0x0001e80008100c0c */
[----:B0-----:R-:W3:Y:S01]  /*2420*/  LDL.128 R8, [UR12+0x20] ;  /* 0x0000200cff087983 */ /* 0x001ee20008100c00 */
[C---:B--2---:R-:W-:Y:S01]  /*2430*/  FFMA R12, R4.reuse, R21, R12 ;  /* 0x00000015040c7223 */ /* 0x044fe2000000000c */
[C---:B------:R-:W-:Y:S01]  /*2440*/  FFMA R13, R4.reuse, R24, R13 ;  /* 0x00000018040d7223 */ /* 0x040fe2000000000d */
[C---:B------:R-:W-:Y:S01]  /*2450*/  FFMA R14, R4.reuse, R25, R14 ;  /* 0x00000019040e7223 */ /* 0x040fe2000000000e */
[C---:B------:R-:W-:Y:S01]  /*2460*/  FFMA R15, R4.reuse, R26, R15 ;  /* 0x0000001a040f7223 */ /* 0x040fe2000000000f */
[----:B------:R-:W3:Y:S04]  /*2470*/  LDG.E R21, desc[UR10][R28.64+0x20] ;  /* 0x0000200a1c157981 */ /* 0x000ee8000c1e1900 */
[----:B------:R0:W-:Y:S04]  /*2480*/  STL.128 [UR12+0x10], R12 ;  /* 0x0000100cff007987 */ /* 0x0001e80008100c0c */
[----:B------:R-:W2:Y:S04]  /*2490*/  LDG.E R24, desc[UR10][R28.64+0x24] ;  /* 0x0000240a1c187981 */ /* 0x000ea8000c1e1900 */
[----:B------:R-:W4:Y:S04]  /*24a0*/  LDG.E R26, desc[UR10][R28.64+0x30] ;  /* 0x0000300a1c1a7981 */ /* 0x000f28000c1e1900 */
[----:B------:R-:W5:Y:S04]  /*24b0*/  LDG.E R25, desc[UR10][R28.64+0x34] ;  /* 0x0000340a1c197981 */ /* 0x000f68000c1e1900 */
[----:B0-----:R-:W4:Y:S01]  /*24c0*/  LDG.E R13, desc[UR10][R28.64+0x28] ;  /* 0x0000280a1c0d7981 */ /* 0x001f22000c1e1900 */
[----:B---3--:R-:W-:-:S03]  /*24d0*/  FFMA R8, R4, R21, R8 ;  /* 0x0000001504087223 */ /* 0x008fc60000000008 */
[----:B------:R-:W3:Y:S01]  /*24e0*/  LDG.E R21, desc[UR10][R28.64+0x3c] ;  /* 0x00003c0a1c157981 */ /* 0x000ee2000c1e1900 */
[----:B--2---:R-:W-:-:S03]  /*24f0*/  FFMA R9, R4, R24, R9 ;  /* 0x0000001804097223 */ /* 0x004fc60000000009 */
[----:B------:R-:W2:Y:S01]  /*2500*/  LDG.E R24, desc[UR10][R28.64+0x38] ;  /* 0x0000380a1c187981 */ /* 0x000ea2000c1e1900 */
[----:B----4-:R-:W-:-:S03]  /*2510*/  FFMA R10, R4, R13, R10 ;  /* 0x0000000d040a7223 */ /* 0x010fc6000000000a */
[----:B------:R-:W4:Y:S01]  /*2520*/  LDL.128 R12, [UR12+0x30] ;  /* 0x0000300cff0c7983 */ /* 0x000f220008100c00 */
[----:B------:R-:W-:-:S05]  /*2530*/  FFMA R11, R4, R27, R11 ;  /* 0x0000001b040b7223 */ /* 0x000fca000000000b */
[----:B------:R1:W-:Y:S01]  /*2540*/  STL.128 [UR12+0x20], R8 ;  /* 0x00002008ff007987 */ /* 0x0003e20008100c0c */
[----:B------:R-:W-:-:S04]  /*2550*/  UIADD3 UR5, UPT, UPT, UR5, 0x10, URZ ;  /* 0x0000001005057890 */ /* 0x000fc8000fffe0ff */
[----:B------:R-:W-:Y:S01]  /*2560*/  UISETP.NE.AND UP1, UPT, UR5, UR7, UPT ;  /* 0x000000070500728c */ /* 0x000fe2000bf25270 */
[C---:B----4-:R-:W-:Y:S01]  /*2570*/  FFMA R12, R4.reuse, R26, R12 ;  /* 0x0000001a040c7223 */ /* 0x050fe2000000000c */
[C---:B-----5:R-:W-:Y:S01]  /*2580*/  FFMA R13, R4.reuse, R25, R13 ;  /* 0x00000019040d7223 */ /* 0x060fe2000000000d */
[C---:B--2---:R-:W-:Y:S01]  /*2590*/  FFMA R14, R4.reuse, R24, R14 ;  /* 0x00000018040e7223 */ /* 0x044fe2000000000e */
[----:B---3--:R-:W-:-:S05]  /*25a0*/  FFMA R15, R4, R21, R15 ;  /* 0x00000015040f7223 */ /* 0x008fca000000000f */
[----:B------:R1:W-:Y:S01]  /*25b0*/  STL.128 [UR12+0x30], R12 ;  /* 0x0000300cff007987 */ /* 0x0003e20008100c0c */
[----:B------:R-:W-:Y:S05]  /*25c0*/  BRA.U UP1, `(.L_x_76) ;  /* 0xfffffffd01407547 */ /* 0x000fea000b83ffff */
[----:B------:R-:W-:-:S05]  /*25d0*/  UMOV UR5, UR7 ;  /* 0x0000000700057c82 */ /* 0x000fca0008000000 */
.L_x_75:
[----:B------:R-:W-:Y:S05]  /*25e0*/  BRA.U !UP0, `(.L_x_69) ;  /* 0x0000000508747547 */ /* 0x000fea000b800000 */
[----:B------:R-:W-:Y:S02]  /*25f0*/  UIADD3 UR12, UPT, UPT, UR16, -0x1, URZ ;  /* 0xffffffff100c7890 */ /* 0x000fe4000fffe0ff */
[----:B------:R-:W-:Y:S02]  /*2600*/  UISETP.NE.AND UP1, UPT, UR17, URZ, UPT ;  /* 0x000000ff1100728c */ /* 0x000fe4000bf25270 */
[----:B------:R-:W-:-:S09]  /*2610*/  UISETP.GE.U32.AND UP0, UPT, UR12, 0x7, UPT ;  /* 0x000000070c00788c */ /* 0x000fd2000bf06070 */
[----:B------:R-:W-:Y:S05]  /*2620*/  BRA.U !UP0, `(.L_x_77) ;  /* 0x00000001089c7547 */ /* 0x000fea000b800000 */
[----:B------:R-:W0:Y:S01]  /*2630*/  LDCU.64 UR14, c[0x0][0x390] ;  /* 0x00007200ff0e77ac */ /* 0x000e220008000a00 */
[----:B-1----:R-:W-:Y:S01]  /*2640*/  IADD3 R9, P0, PT, R2, UR5, RZ ;  /* 0x0000000502097c10 */ /* 0x002fe2000ff1e0ff */
[----:B------:R-:W-:-:S03]  /*2650*/  ULEA UR12, UR5, UR9, 0x2 ;  /* 0x00000009050c7291 */ /* 0x000fc6000f8e10ff */
[----:B------:R-:W-:-:S06]  /*2660*/  IADD3.X R10, PT, PT, RZ, R3, RZ, P0, !PT ;  /* 0x00000003ff0a7210 */ /* 0x000fcc00007fe4ff */
[----:B------:R-:W2:Y:S04]  /*2670*/  LDL R13, [UR12] ;  /* 0x0000000cff0d7983 */ /* 0x000ea80008100800 */
[----:B------:R-:W3:Y:S01]  /*2680*/  LDL R14, [UR12+0x8] ;  /* 0x0000080cff0e7983 */ /* 0x000ee20008100800 */
[----:B0-----:R-:W-:-:S03]  /*2690*/  LEA R8, P0, R9, UR14, 0x2 ;  /* 0x0000000e09087c11 */ /* 0x001fc6000f8010ff */
[----:B------:R-:W4:Y:S01]  /*26a0*/  LDL R24, [UR12+0xc] ;  /* 0x00000c0cff187983 */ /* 0x000f220008100800 */
[----:B------:R-:W-:-:S03]  /*26b0*/  LEA.HI.X R9, R9, UR15, R10, 0x2, P0 ;  /* 0x0000000f09097c11 */ /* 0x000fc600080f140a */
[----:B------:R-:W5:Y:S04]  /*26c0*/  LDL R10, [UR12+0x4] ;  /* 0x0000040cff0a7983 */ /* 0x000f680008100800 */
[----:B------:R-:W2:Y:S04]  /*26d0*/  LDG.E R11, desc[UR10][R8.64] ;  /* 0x0000000a080b7981 */ /* 0x000ea8000c1e1900 */
[----:B------:R-:W5:Y:S04]  /*26e0*/  LDG.E R27, desc[UR10][R8.64+0x4] ;  /* 0x0000040a081b7981 */ /* 0x000f68000c1e1900 */
[----:B------:R-:W3:Y:S04]  /*26f0*/  LDG.E R29, desc[UR10][R8.64+0x8] ;  /* 0x0000080a081d7981 */ /* 0x000ee8000c1e1900 */
[----:B------:R-:W4:Y:S04]  /*2700*/  LDG.E R25, desc[UR10][R8.64+0xc] ;  /* 0x00000c0a08197981 */ /* 0x000f28000c1e1900 */
[----:B------:R-:W4:Y:S04]  /*2710*/  LDG.E R21, desc[UR10][R8.64+0x10] ;  /* 0x0000100a08157981 */ /* 0x000f28000c1e1900 */
[----:B------:R-:W4:Y:S04]  /*2720*/  LDG.E R15, desc[UR10][R8.64+0x1c] ;  /* 0x00001c0a080f7981 */ /* 0x000f28000c1e1900 */
[----:B------:R-:W4:Y:S04]  /*2730*/  LDL R26, [UR12+0x14] ;  /* 0x0000140cff1a7983 */ /* 0x000f280008100800 */
[----:B------:R-:W4:Y:S01]  /*2740*/  LDL R28, [UR12+0x18] ;  /* 0x0000180cff1c7983 */ /* 0x000f220008100800 */
[----:B--2---:R-:W-:-:S03]  /*2750*/  FFMA R12, R4, R11, R13 ;  /* 0x0000000b040c7223 */ /* 0x004fc6000000000d */
[----:B------:R-:W2:Y:S01]  /*2760*/  LDG.E R13, desc[UR10][R8.64+0x14] ;  /* 0x0000140a080d7981 */ /* 0x000ea2000c1e1900 */
[----:B-----5:R-:W-:-:S03]  /*2770*/  FFMA R27, R4, R27, R10 ;  /* 0x0000001b041b7223 */ /* 0x020fc6000000000a */
[----:B------:R-:W5:Y:S01]  /*2780*/  LDG.E R11, desc[UR10][R8.64+0x18] ;  /* 0x0000180a080b7981 */ /* 0x000f62000c1e1900 */
[----:B---3--:R-:W-:-:S03]  /*2790*/  FFMA R29, R4, R29, R14 ;  /* 0x0000001d041d7223 */ /* 0x008fc6000000000e */
[----:B------:R-:W3:Y:S04]  /*27a0*/  LDL R14, [UR12+0x10] ;  /* 0x0000100cff0e7983 */ /* 0x000ee80008100800 */
[----:B------:R-:W3:Y:S01]  /*27b0*/  LDL R10, [UR12+0x1c] ;  /* 0x00001c0cff0a7983 */ /* 0x000ee20008100800 */
[----:B----4-:R-:W-:-:S03]  /*27c0*/  FFMA R25, R4, R25, R24 ;  /* 0x0000001904197223 */ /* 0x010fc60000000018 */
[----:B------:R0:W-:Y:S04]  /*27d0*/  STL [UR12], R12 ;  /* 0x0000000cff007987 */ /* 0x0001e8000810080c */
[----:B------:R0:W-:Y:S04]  /*27e0*/  STL [UR12+0x4], R27 ;  /* 0x0000041bff007987 */ /* 0x0001e8000810080c */
[----:B------:R0:W-:Y:S04]  /*27f0*/  STL [UR12+0x8], R29 ;  /* 0x0000081dff007987 */ /* 0x0001e8000810080c */
[----:B------:R0:W-:Y:S01]  /*2800*/  STL [UR12+0xc], R25 ;  /* 0x00000c19ff007987 */ /* 0x0001e2000810080c */
[----:B------:R-:W-:Y:S01]  /*2810*/  UIADD3 UR5, UPT, UPT, UR5, 0x8, URZ ;  /* 0x0000000805057890 */ /* 0x000fe2000fffe0ff */
[C---:B--2---:R-:W-:Y:S01]  /*2820*/  FFMA R13, R4.reuse, R13, R26 ;  /* 0x0000000d040d7223 */ /* 0x044fe2000000001a */
[C---:B-----5:R-:W-:Y:S01]  /*2830*/  FFMA R11, R4.reuse, R11, R28 ;  /* 0x0000000b040b7223 */ /* 0x060fe2000000001c */
[C---:B---3--:R-:W-:Y:S01]  /*2840*/  FFMA R14, R4.reuse, R21, R14 ;  /* 0x00000015040e7223 */ /* 0x048fe2000000000e */
[----:B------:R-:W-:-:S04]  /*2850*/  FFMA R10, R4, R15, R10 ;  /* 0x0000000f040a7223 */ /* 0x000fc8000000000a */
[----:B------:R0:W-:Y:S04]  /*2860*/  STL [UR12+0x10], R14 ;  /* 0x0000100eff007987 */ /* 0x0001e8000810080c */
[----:B------:R0:W-:Y:S04]  /*2870*/  STL [UR12+0x14], R13 ;  /* 0x0000140dff007987 */ /* 0x0001e8000810080c */
[----:B------:R0:W-:Y:S04]  /*2880*/  STL [UR12+0x18], R11 ;  /* 0x0000180bff007987 */ /* 0x0001e8000810080c */
[----:B------:R0:W-:Y:S02]  /*2890*/  STL [UR12+0x1c], R10 ;  /* 0x00001c0aff007987 */ /* 0x0001e4000810080c */
.L_x_77:
[----:B------:R-:W-:Y:S05]  /*28a0*/  BRA.U !UP1, `(.L_x_69) ;  /* 0x0000000109c47547 */ /* 0x000fea000b800000 */
[----:B------:R-:W-:Y:S02]  /*28b0*/  UISETP.GE.U32.AND UP0, UPT, UR18, 0x3, UPT ;  /* 0x000000031200788c */ /* 0x000fe4000bf06070 */
[----:B------:R-:W-:-:S07]  /*28c0*/  UISETP.NE.AND UP1, UPT, UR8, URZ, UPT ;  /* 0x000000ff0800728c */ /* 0x000fce000bf25270 */
[----:B------:R-:W-:Y:S05]  /*28d0*/  BRA.U !UP0, `(.L_x_78) ;  /* 0x00000001085c7547 */ /* 0x000fea000b800000 */
[----:B------:R-:W2:Y:S01]  /*28e0*/  LDCU.64 UR14, c[0x0][0x390] ;  /* 0x00007200ff0e77ac */ /* 0x000ea20008000a00 */
[----:B-1----:R-:W-:Y:S01]  /*28f0*/  IADD3 R9, P0, PT, R2, UR5, RZ ;  /* 0x0000000502097c10 */ /* 0x002fe2000ff1e0ff */
[----:B------:R-:W-:-:S04]  /*2900*/  ULEA UR12, UR5, UR9, 0x2 ;  /* 0x00000009050c7291 */ /* 0x000fc8000f8e10ff */
[----:B0-----:R-:W-:-:S05]  /*2910*/  IMAD.X R10, RZ, RZ, R3, P0 ;  /* 0x000000ffff0a7224 */ /* 0x001fca00000e0603 */
[----:B------:R-:W3:Y:S04]  /*2920*/  LDL R11, [UR12] ;  /* 0x0000000cff0b7983 */ /* 0x000ee80008100800 */
[----:B------:R-:W4:Y:S01]  /*2930*/  LDL R13, [UR12+0x4] ;  /* 0x0000040cff0d7983 */ /* 0x000f220008100800 */
[----:B--2---:R-:W-:-:S03]  /*2940*/  LEA R8, P0, R9, UR14, 0x2 ;  /* 0x0000000e09087c11 */ /* 0x004fc6000f8010ff */
[----:B------:R-:W2:Y:S01]  /*2950*/  LDL R15, [UR12+0x8] ;  /* 0x0000080cff0f7983 */ /* 0x000ea20008100800 */
[----:B------:R-:W-:-:S03]  /*2960*/  LEA.HI.X R9, R9, UR15, R10, 0x2, P0 ;  /* 0x0000000f09097c11 */ /* 0x000fc600080f140a */
[----:B------:R-:W5:Y:S04]  /*2970*/  LDL R21, [UR12+0xc] ;  /* 0x00000c0cff157983 */ /* 0x000f680008100800 */
[----:B------:R-:W3:Y:S04]  /*2980*/  LDG.E R10, desc[UR10][R8.64] ;  /* 0x0000000a080a7981 */ /* 0x000ee8000c1e1900 */
[----:B------:R-:W4:Y:S04]  /*2990*/  LDG.E R12, desc[UR10][R8.64+0x4] ;  /* 0x0000040a080c7981 */ /* 0x000f28000c1e1900 */
[----:B------:R-:W2:Y:S04]  /*29a0*/  LDG.E R14, desc[UR10][R8.64+0x8] ;  /* 0x0000080a080e7981 */ /* 0x000ea8000c1e1900 */
[----:B------:R-:W5:Y:S01]  /*29b0*/  LDG.E R24, desc[UR10][R8.64+0xc] ;  /* 0x00000c0a08187981 */ /* 0x000f62000c1e1900 */
[----:B------:R-:W-:Y:S01]  /*29c0*/  UIADD3 UR5, UPT, UPT, UR5, 0x4, URZ ;  /* 0x0000000405057890 */ /* 0x000fe2000fffe0ff */
[C---:B---3--:R-:W-:Y:S01]  /*29d0*/  FFMA R11, R4.reuse, R10, R11 ;  /* 0x0000000a040b7223 */ /* 0x048fe2000000000b */
[C---:B----4-:R-:W-:Y:S01]  /*29e0*/  FFMA R10, R4.reuse, R12, R13 ;  /* 0x0000000c040a7223 */ /* 0x050fe2000000000d */
[C---:B--2---:R-:W-:Y:S01]  /*29f0*/  FFMA R12, R4.reuse, R14, R15 ;  /* 0x0000000e040c7223 */ /* 0x044fe2000000000f */
[----:B-----5:R-:W-:-:S02]  /*2a00*/  FFMA R13, R4, R24, R21 ;  /* 0x00000018040d7223 */ /* 0x020fc40000000015 */
[----:B------:R2:W-:Y:S04]  /*2a10*/  STL [UR12], R11 ;  /* 0x0000000bff007987 */ /* 0x0005e8000810080c */
[----:B------:R2:W-:Y:S04]  /*2a20*/  STL [UR12+0x4], R10 ;  /* 0x0000040aff007987 */ /* 0x0005e8000810080c */
[----:B------:R2:W-:Y:S04]  /*2a30*/  STL [UR12+0x8], R12 ;  /* 0x0000080cff007987 */ /* 0x0005e8000810080c */
[----:B------:R2:W-:Y:S02]  /*2a40*/  STL [UR12+0xc], R13 ;  /* 0x00000c0dff007987 */ /* 0x0005e4000810080c */
.L_x_78:
[----:B------:R-:W-:Y:S05]  /*2a50*/  BRA.U !UP1, `(.L_x_69) ;  /* 0x0000000109587547 */ /* 0x000fea000b800000 */
[----:B------:R-:W3:Y:S01]  /*2a60*/  LDCU.64 UR14, c[0x0][0x390] ;  /* 0x00007200ff0e77ac */ /* 0x000ee20008000a00 */
[----:B-1----:R-:W-:Y:S01]  /*2a70*/  IADD3 R8, P0, PT, R2, UR5, RZ ;  /* 0x0000000502087c10 */ /* 0x002fe2000ff1e0ff */
[----:B------:R-:W-:-:S03]  /*2a80*/  ULEA UR5, UR5, UR9, 0x2 ;  /* 0x0000000905057291 */ /* 0x000fc6000f8e10ff */
[----:B------:R-:W-:-:S06]  /*2a90*/  IADD3.X R3, PT, PT, RZ, R3, RZ, P0, !PT ;  /* 0x00000003ff037210 */ /* 0x000fcc00007fe4ff */
[----:B0-2---:R-:W2:Y:S01]  /*2aa0*/  LDL R11, [UR5] ;  /* 0x00000005ff0b7983 */ /* 0x005ea20008100800 */
[----:B---3--:R-:W-:-:S04]  /*2ab0*/  LEA R2, P0, R8, UR14, 0x2 ;  /* 0x0000000e08027c11 */ /* 0x008fc8000f8010ff */
[----:B------:R-:W-:-:S05]  /*2ac0*/  LEA.HI.X R3, R8, UR15, R3, 0x2, P0 ;  /* 0x0000000f08037c11 */ /* 0x000fca00080f1403 */
[----:B------:R-:W2:Y:S01]  /*2ad0*/  LDG.E R9, desc[UR10][R2.64] ;  /* 0x0000000a02097981 */ /* 0x000ea2000c1e1900 */
[----:B------:R-:W-:Y:S01]  /*2ae0*/  UISETP.NE.AND UP0, UPT, UR8, 0x1, UPT ;  /* 0x000000010800788c */ /* 0x000fe2000bf05270 */
[----:B--2---:R-:W-:-:S05]  /*2af0*/  FFMA R9, R4, R9, R11 ;  /* 0x0000000904097223 */ /* 0x004fca000000000b */
[----:B------:R3:W-:Y:S03]  /*2b00*/  STL [UR5], R9 ;  /* 0x00000009ff007987 */ /* 0x0007e60008100805 */
[----:B------:R-:W-:Y:S05]  /*2b10*/  BRA.U !UP0, `(.L_x_69) ;  /* 0x0000000108287547 */ /* 0x000fea000b800000 */
[----:B------:R-:W-:Y:S01]  /*2b20*/  UISETP.NE.AND UP0, UPT, UR8, 0x2, UPT ;  /* 0x000000020800788c */ /* 0x000fe2000bf05270 */
[----:B---3--:R-:W2:Y:S04]  /*2b30*/  LDG.E R9, desc[UR10][R2.64+0x4] ;  /* 0x0000040a02097981 */ /* 0x008ea8000c1e1900 */
[----:B------:R-:W2:Y:S01]  /*2b40*/  LDL R13, [UR5+0x4] ;  /* 0x00000405ff0d7983 */ /* 0x000ea20008100800 */
[----:B------:R-:W-:-:S13]  /*2b50*/  PLOP3.LUT P0, PT, PT, PT, UP0, 0x80, 0x8 ;  /* 0x000000000008781c */ /* 0x000fda0003f0f008 */
[----:B------:R-:W3:Y:S04]  /*2b60*/  @P0 LDG.E R11, desc[UR10][R2.64+0x8] ;  /* 0x0000080a020b0981 */ /* 0x000ee8000c1e1900 */
[----:B------:R-:W3:Y:S01]  /*2b70*/  @P0 LDL R8, [UR5+0x8] ;  /* 0x00000805ff080983 */ /* 0x000ee20008100800 */
[----:B--2---:R-:W-:-:S05]  /*2b80*/  FFMA R9, R4, R9, R13 ;  /* 0x0000000904097223 */ /* 0x004fca000000000d */
[----:B------:R4:W-:Y:S01]  /*2b90*/  STL [UR5+0x4], R9 ;  /* 0x00000409ff007987 */ /* 0x0009e20008100805 */
[----:B---3--:R-:W-:-:S05]  /*2ba0*/  @P0 FFMA R11, R4, R11, R8 ;  /* 0x0000000b040b0223 */ /* 0x008fca0000000008 */
[----:B------:R4:W-:Y:S02]  /*2bb0*/  @P0 STL [UR5+0x8], R11 ;  /* 0x0000080bff000987 */ /* 0x0009e40008100805 */
.L_x_69:
[----:B------:R-:W-:Y:S05]  /*2bc0*/  BSYNC.RECONVERGENT B0 ;  /* 0x0000000000007941 */ /* 0x000fea0003800200 */
.L_x_68:
[----:B------:R-:W5:Y:S01]  /*2bd0*/  LDCU UR5, c[0x0][0x3a8] ;  /* 0x00007500ff0577ac */ /* 0x000f620008000800 */
[----:B------:R-:W-:-:S04]  /*2be0*/  UIADD3 UR4, UPT, UPT, UR4, 0x1, URZ ;  /* 0x0000000104047890 */ /* 0x000fc8000fffe0ff */
[----:B-----5:R-:W-:-:S09]  /*2bf0*/  UISETP.NE.AND UP0, UPT, UR4, UR5, UPT ;  /* 0x000000050400728c */ /* 0x020fd2000bf05270 */
[----:B------:R-:W-:Y:S05]  /*2c00*/  BRA.U !UP0, `(.L_x_66) ;  /* 0x0000000108fc7547 */ /* 0x000fea000b800000 */
[----:B------:R-:W-:Y:S05]  /*2c10*/  BRA `(.L_x_79) ;  /* 0xffffffe800e47947 */ /* 0x000fea000383ffff */
.L_x_67:
[C---:B------:R-:W-:Y:S01]  /*2c20*/  ISETP.GE.U32.AND P0, PT, R2.reuse, 0x4, PT ;  /* 0x000000040200780c */ /* 0x040fe20003f06070 */
[----:B------:R-:W-:Y:S01]  /*2c30*/  HFMA2 R3, -RZ, RZ, 0, 0 ;  /* 0x00000000ff037431 */ /* 0x000fe200000001ff */
[----:B------:R-:W-:Y:S01]  /*2c40*/  LOP3.LUT R11, R2, 0x3, RZ, 0xc0, !PT ;  /* 0x00000003020b7812 */ /* 0x000fe200078ec0ff */
[----:B------:R-:W-:-:S03]  /*2c50*/  IMAD.MOV.U32 R19, RZ, RZ, RZ ;  /* 0x000000ffff137224 */ /* 0x000fc600078e00ff */
[----:B------:R-:W-:-:S07]  /*2c60*/  ISETP.NE.AND P4, PT, R11, RZ, PT ;  /* 0x000000ff0b00720c */ /* 0x000fce0003f85270 */
[----:B------:R-:W-:Y:S06]  /*2c70*/  @!P0 BRA `(.L_x_80) ;  /* 0x00000000008c8947 */ /* 0x000fec0003800000 */
[----:B------:R-:W0:Y:S01]  /*2c80*/  LDCU UR4, c[0x0][0x3b0] ;  /* 0x00007600ff0477ac */ /* 0x000e220008000800 */
[----:B------:R-:W-:Y:S01]  /*2c90*/  IMAD.MOV.U32 R3, RZ, RZ, 0x3bbb989d ;  /* 0x3bbb989dff037424 */ /* 0x000fe200078e00ff */
[----:B------:R-:W-:Y:S01]  /*2ca0*/  MOV R6, 0x437c0000 ;  /* 0x437c000000067802 */ /* 0x000fe20000000f00 */
[----:B------:R-:W-:Y:S01]  /*2cb0*/  IMAD.MOV.U32 R19, RZ, RZ, RZ ;  /* 0x000000ffff137224 */ /* 0x000fe200078e00ff */
[----:B------:R-:W1:Y:S01]  /*2cc0*/  LDCU UR7, c[0x0][0x3b4] ;  /* 0x00007680ff0777ac */ /* 0x000e620008000800 */
[----:B0-----:R-:W-:Y:S01]  /*2cd0*/  FFMA R4, RZ, UR4, -R20 ;  /* 0x00000004ff047c23 */ /* 0x001fe20008000814 */
[----:B------:R-:W-:-:S03]  /*2ce0*/  UMOV UR4, URZ ;  /* 0x000000ff00047c82 */ /* 0x000fc60008000000 */
[----:B------:R-:W-:-:S04]  /*2cf0*/  FFMA.SAT R3, R4, R3, 0.5 ;  /* 0x3f00000004037423 */ /* 0x000fc80000002003 */
[----:B------:R-:W-:-:S04]  /*2d00*/  FFMA.RM R5, R3, R6, 12582913 ;  /* 0x4b40000103057423 */ /* 0x000fc80000004006 */
[----:B------:R-:W-:-:S04]  /*2d10*/  FADD R3, R5, -12583039 ;  /* 0xcb40007f05037421 */ /* 0x000fc80000000000 */
[----:B------:R-:W-:Y:S01]  /*2d20*/  FFMA R9, R4, 1.4426950216293334961, -R3 ;  /* 0x3fb8aa3b04097823 */ /* 0x000fe20000000803 */
[----:B------:R-:W-:-:S03]  /*2d30*/  LOP3.LUT R3, R2, 0x7ffffffc, RZ, 0xc0, !PT ;  /* 0x7ffffffc02037812 */ /* 0x000fc600078ec0ff */
[----:B------:R-:W-:Y:S01]  /*2d40*/  FFMA R9, R4, 1.925963033500011079e-08, R9 ;  /* 0x32a5706004097823 */ /* 0x000fe20000000009 */
[----:B-1----:R-:W-:-:S07]  /*2d50*/  SHF.L.U32 R4, R5, 0x17, RZ ;  /* 0x0000001705047819 */ /* 0x002fce00000006ff */
.L_x_81:
        /* <DEDUP_REMOVED lines=21> */
.L_x_80:
[----:B------:R-:W-:Y:S05]  /*2eb0*/  @!P4 BRA `(.L_x_66) ;  /* 0x000000000050c947 */ /* 0x000fea0003800000 */
[----:B------:R-:W0:Y:S01]  /*2ec0*/  LDCU UR4, c[0x0][0x3b0] ;  /* 0x00007600ff0477ac */ /* 0x000e220008000800 */
[----:B------:R-:W-:Y:S01]  /*2ed0*/  IMAD.MOV.U32 R5, RZ, RZ, 0x3bbb989d ;  /* 0x3bbb989dff057424 */ /* 0x000fe200078e00ff */
[----:B------:R-:W-:Y:S01]  /*2ee0*/  MOV R2, 0x437c0000 ;  /* 0x437c000000027802 */ /* 0x000fe20000000f00 */
[----:B------:R-:W1:Y:S01]  /*2ef0*/  LDCU UR5, c[0x0][0x3b4] ;  /* 0x00007680ff0577ac */ /* 0x000e620008000800 */
[----:B0-----:R-:W-:Y:S01]  /*2f00*/  FFMA R20, RZ, UR4, -R20 ;  /* 0x00000004ff147c23 */ /* 0x001fe20008000814 */
[----:B------:R-:W-:-:S03]  /*2f10*/  UMOV UR4, URZ ;  /* 0x000000ff00047c82 */ /* 0x000fc60008000000 */
[----:B------:R-:W-:-:S04]  /*2f20*/  FFMA.SAT R5, R20, R5, 0.5 ;  /* 0x3f00000014057423 */ /* 0x000fc80000002005 */
[----:B------:R-:W-:-:S04]  /*2f30*/  FFMA.RM R5, R5, R2, 12582913 ;  /* 0x4b40000105057423 */ /* 0x000fc80000004002 */
[C---:B------:R-:W-:Y:S01]  /*2f40*/  FADD R9, R5.reuse, -12583039 ;  /* 0xcb40007f05097421 */ /* 0x040fe20000000000 */
[----:B------:R-:W-:-:S03]  /*2f50*/  IMAD.SHL.U32 R4, R5, 0x800000, RZ ;  /* 0x0080000005047824 */ /* 0x000fc600078e00ff */
[----:B------:R-:W-:-:S04]  /*2f60*/  FFMA R9, R20, 1.4426950216293334961, -R9 ;  /* 0x3fb8aa3b14097823 */ /* 0x000fc80000000809 */
[----:B------:R-:W-:-:S06]  /*2f70*/  FFMA R2, R20, 1.925963033500011079e-08, R9 ;  /* 0x32a5706014027823 */ /* 0x000fcc0000000009 */
[----:B-1----:R-:W0:Y:S02]  /*2f80*/  MUFU.EX2 R2, R2 ;  /* 0x0000000200027308 */ /* 0x002e240000000800 */
.L_x_82:
[----:B------:R-:W-:Y:S01]  /*2f90*/  UIADD3 UR4, UPT, UPT, UR4, 0x1, URZ ;  /* 0x0000000104047890 */ /* 0x000fe2000fffe0ff */
[C---:B------:R-:W-:Y:S02]  /*2fa0*/  ISETP.GT.AND P0, PT, R3.reuse, R0, PT ;  /* 0x000000000300720c */ /* 0x040fe40003f04270 */
[----:B------:R-:W-:Y:S02]  /*2fb0*/  IADD3 R3, PT, PT, R3, 0x1, RZ ;  /* 0x0000000103037810 */ /* 0x000fe40007ffe0ff */
[----:B------:R-:W-:Y:S02]  /*2fc0*/  ISETP.NE.AND P0, PT, RZ, UR5, P0 ;  /* 0x00000005ff007c0c */ /* 0x000fe40008705270 */
[----:B------:R-:W-:-:S11]  /*2fd0*/  ISETP.NE.AND P1, PT, R11, UR4, PT ;  /* 0x000000040b007c0c */ /* 0x000fd6000bf25270 */
[----:B0-----:R-:W-:Y:S02]  /*2fe0*/  @!P0 FFMA R19, R4, R2, R19 ;  /* 0x0000000204138223 */ /* 0x001fe40000000013 */
[----:B------:R-:W-:Y:S05]  /*2ff0*/  @P1 BRA `(.L_x_82) ;  /* 0xfffffffc00e41947 */ /* 0x000fea000383ffff */
.L_x_66:
[----:B------:R-:W5:Y:S01]  /*3000*/  LDC R2, c[0x0][0x3ac] ;  /* 0x0000eb00ff027b82 */ /* 0x000f620000000800 */
[C---:B------:R-:W-:Y:S01]  /*3010*/  VIADD R0, R19.reuse, 0x1800000 ;  /* 0x0180000013007836 */ /* 0x040fe20000000000 */
[----:B------:R-:W-:Y:S01]  /*3020*/  BSSY.RECONVERGENT B0, `(.L_x_83) ;  /* 0x000000d000007945 */ /* 0x000fe20003800200 */
[----:B------:R-:W-:-:S03]  /*3030*/  FSETP.GT.AND P3, PT, R19, RZ, PT ;  /* 0x000000ff1300720b */ /* 0x000fc60003f64000 */
[----:B------:R-:W-:-:S04]  /*3040*/  LOP3.LUT R0, R0, 0x7f800000, RZ, 0xc0, !PT ;  /* 0x7f80000000007812 */ /* 0x000fc800078ec0ff */
[----:B------:R-:W-:Y:S02]  /*3050*/  ISETP.GT.U32.AND P0, PT, R0, 0x1ffffff, PT ;  /* 0x01ffffff0000780c */ /* 0x000fe40003f04070 */
[----:B-----5:R-:W-:-:S11]  /*3060*/  ISETP.GE.AND P4, PT, R2, 0x1, PT ;  /* 0x000000010200780c */ /* 0x020fd60003f86270 */
[----:B------:R-:W-:Y:S05]  /*3070*/  @P0 BRA `(.L_x_84) ;  /* 0x00000000000c0947 */ /* 0x000fea0003800000 */
[----:B------:R-:W-:-:S07]  /*3080*/  MOV R2, 0x30a0 ;  /* 0x000030a000027802 */ /* 0x000fce0000000f00 */
[----:B01234-:R-:W-:Y:S05]  /*3090*/  CALL.REL.NOINC `($__internal_1_$__cuda_sm20_rcp_rn_f32_slowpath) ;  /* 0x0000000800287944 */ /* 0x01ffea0003c00000 */
[----:B------:R-:W-:Y:S05]  /*30a0*/  BRA `(.L_x_85) ;  /* 0x0000000000107947 */ /* 0x000fea0003800000 */
.L_x_84:
[----:B------:R-:W5:Y:S02]  /*30b0*/  MUFU.RCP R0, R19 ;  /* 0x0000001300007308 */ /* 0x000f640000001000 */
[----:B-----5:R-:W-:-:S04]  /*30c0*/  FFMA R2, R0, R19, -1 ;  /* 0xbf80000000027423 */ /* 0x020fc80000000013 */
[----:B------:R-:W-:-:S04]  /*30d0*/  FADD.FTZ R3, -R2, -RZ ;  /* 0x800000ff02037221 */ /* 0x000fc80000010100 */
[----:B------:R-:W-:-:S07]  /*30e0*/  FFMA R0, R0, R3, R0 ;  /* 0x0000000300007223 */ /* 0x000fce0000000000 */
.L_x_85:
[----:B------:R-:W-:Y:S05]  /*30f0*/  BSYNC.RECONVERGENT B0 ;  /* 0x0000000000007941 */ /* 0x000fea0003800200 */
.L_x_83:
[----:B------:R-:W-:Y:S05]  /*3100*/  @!P4 EXIT ;  /* 0x000000000000c94d */ /* 0x000fea0003800000 */
[----:B------:R-:W5:Y:S01]  /*3110*/  LDCU UR5, c[0x0][0x3ac] ;  /* 0x00007580ff0577ac */ /* 0x000f620008000800 */
[----:B------:R-:W-:Y:S01]  /*3120*/  FSEL R0, R0, RZ, P3 ;  /* 0x000000ff00007208 */ /* 0x000fe20001800000 */
[----:B-----5:R-:W-:Y:S02]  /*3130*/  UIADD3 UR4, UPT, UPT, UR5, -0x1, URZ ;  /* 0xffffffff05047890 */ /* 0x020fe4000fffe0ff */
[----:B------:R-:W-:Y:S02]  /*3140*/  ULOP3.LUT UR8, UR5, 0xf, URZ, 0xc0, !UPT ;  /* 0x0000000f05087892 */ /* 0x000fe4000f8ec0ff */
[----:B------:R-:W-:-:S03]  /*3150*/  UISETP.GE.U32.AND UP0, UPT, UR4, 0xf, UPT ;  /* 0x0000000f0400788c */ /* 0x000fc6000bf06070 */
[----:B------:R-:W-:Y:S01]  /*3160*/  UMOV UR4, URZ ;  /* 0x000000ff00047c82 */ /* 0x000fe20008000000 */
[----:B------:R-:W-:-:S05]  /*3170*/  ISETP.NE.AND P2, PT, RZ, UR8, PT ;  /* 0x00000008ff007c0c */ /* 0x000fca000bf45270 */
[----:B------:R-:W-:Y:S08]  /*3180*/  BRA.U !UP0, `(.L_x_86) ;  /* 0x0000000108d07547 */ /* 0x000ff0000b800000 */
[----:B------:R-:W5:Y:S01]  /*3190*/  LDCU.64 UR6, c[0x0][0x398] ;  /* 0x00007300ff0677ac */ /* 0x000f620008000a00 */
[----:B------:R-:W-:Y:S01]  /*31a0*/  IADD3 R4, PT, PT, R1, 0x20, RZ ;  /* 0x0000002001047810 */ /* 0x000fe20007ffe0ff */
[----:B------:R-:W-:Y:S01]  /*31b0*/  ULOP3.LUT UR4, UR5, 0x7ffffff0, URZ, 0xc0, !UPT ;  /* 0x7ffffff005047892 */ /* 0x000fe2000f8ec0ff */
[----:B-----5:R-:W-:-:S03]  /*31c0*/  LEA R6, P0, R16, UR6, 0x2 ;  /* 0x0000000610067c11 */ /* 0x020fc6000f8010ff */
[----:B------:R-:W-:Y:S01]  /*31d0*/  UIADD3 UR6, UPT, UPT, -UR4, URZ, URZ ;  /* 0x000000ff04067290 */ /* 0x000fe2000fffe1ff */
[----:B------:R-:W-:Y:S02]  /*31e0*/  IADD3 R6, P1, PT, R6, 0x20, RZ ;  /* 0x0000002006067810 */ /* 0x000fe40007f3e0ff */
[----:B------:R-:W-:-:S05]  /*31f0*/  LEA.HI.X R19, R16, UR7, R7, 0x2, P0 ;  /* 0x0000000710137c11 */ /* 0x000fca00080f1407 */
[----:B------:R-:W-:-:S07]  /*3200*/  IMAD.X R19, RZ, RZ, R19, P1 ;  /* 0x000000ffff137224 */ /* 0x000fce00008e0613 */
.L_x_87:
[----:B01234-:R-:W2:Y:S04]  /*3210*/  LDL.128 R8, [R4+-0x20] ;  /* 0xffffe00004087983 */ /* 0x01fea80000100c00 */
[----:B------:R-:W3:Y:S04]  /*3220*/  LDL.128 R12, [R4+-0x10] ;  /* 0xfffff000040c7983 */ /* 0x000ee80000100c00 */
[----:B------:R-:W4:Y:S04]  /*3230*/  LDL.128 R20, [R4] ;  /* 0x0000000004147983 */ /* 0x000f280000100c00 */
[----:B------:R0:W5:Y:S01]  /*3240*/  LDL.128 R24, [R4+0x10] ;  /* 0x0000100004187983 */ /* 0x0001620000100c00 */
[----:B------:R-:W-:Y:S01]  /*3250*/  MOV R2, R6 ;  /* 0x0000000600027202 */ /* 0x000fe20000000f00 */
[----:B------:R-:W-:Y:S01]  /*3260*/  IMAD.MOV.U32 R3, RZ, RZ, R19 ;  /* 0x000000ffff037224 */ /* 0x000fe200078e0013 */
[----:B------:R-:W-:-:S02]  /*3270*/  UIADD3 UR6, UPT, UPT, UR6, 0x10, URZ ;  /* 0x0000001006067890 */ /* 0x000fc4000fffe0ff */
[----:B------:R-:W-:Y:S02]  /*3280*/  IADD3 R6, P0, PT, R2, 0x40, RZ ;  /* 0x0000004002067810 */ /* 0x000fe40007f1e0ff */
[----:B------:R-:W-:Y:S01]  /*3290*/  UISETP.NE.AND UP0, UPT, UR6, URZ, UPT ;  /* 0x000000ff0600728c */ /* 0x000fe2000bf05270 */
[----:B0-----:R-:W-:Y:S02]  /*32a0*/  VIADD R4, R4, 0x40 ;  /* 0x0000004004047836 */ /* 0x001fe40000000000 */
[C---:B--2---:R-:W-:Y:S01]  /*32b0*/  FMUL R5, R0.reuse, R8 ;  /* 0x0000000800057220 */ /* 0x044fe20000400000 */
[C---:B------:R-:W-:Y:S01]  /*32c0*/  FMUL R9, R0.reuse, R9 ;  /* 0x0000000900097220 */ /* 0x040fe20000400000 */
[C---:B------:R-:W-:Y:S01]  /*32d0*/  FMUL R11, R0.reuse, R11 ;  /* 0x0000000b000b7220 */ /* 0x040fe20000400000 */
[C---:B------:R-:W-:Y:S01]  /*32e0*/  FMUL R17, R0.reuse, R10 ;  /* 0x0000000a00117220 */ /* 0x040fe20000400000 */
[C---:B---3--:R-:W-:Y:S01]  /*32f0*/  FMUL R13, R0.reuse, R13 ;  /* 0x0000000d000d7220 */ /* 0x048fe20000400000 */
[----:B------:R0:W-:Y:S01]  /*3300*/  STG.E desc[UR10][R2.64+-0x20], R5 ;  /* 0xffffe00502007986 */ /* 0x0001e2000c10190a */
[C---:B------:R-:W-:Y:S01]  /*3310*/  FMUL R29, R0.reuse, R14 ;  /* 0x0000000e001d7220 */ /* 0x040fe20000400000 */
[C---:B------:R-:W-:Y:S01]  /*3320*/  FMUL R15, R0.reuse, R15 ;  /* 0x0000000f000f7220 */ /* 0x040fe20000400000 */
[C---:B----4-:R-:W-:Y:S01]  /*3330*/  FMUL R21, R0.reuse, R21 ;  /* 0x0000001500157220 */ /* 0x050fe20000400000 */
[----:B------:R1:W-:Y:S01]  /*3340*/  STG.E desc[UR10][R2.64+-0x1c], R9 ;  /* 0xffffe40902007986 */ /* 0x0003e2000c10190a */
[C---:B------:R-:W-:Y:S01]  /*3350*/  FMUL R23, R0.reuse, R23 ;  /* 0x0000001700177220 */ /* 0x040fe20000400000 */
[C---:B------:R-:W-:Y:S01]  /*3360*/  FMUL R19, R0.reuse, R12 ;  /* 0x0000000c00137220 */ /* 0x040fe20000400000 */
[C---:B-----5:R-:W-:Y:S01]  /*3370*/  FMUL R25, R0.reuse, R25 ;  /* 0x0000001900197220 */ /* 0x060fe20000400000 */
[----:B------:R2:W-:Y:S01]  /*3380*/  STG.E desc[UR10][R2.64+-0x14], R11 ;  /* 0xffffec0b02007986 */ /* 0x0005e2000c10190a */
[----:B------:R-:W-:-:S03]  /*3390*/  FMUL R27, R0, R27 ;  /* 0x0000001b001b7220 */ /* 0x000fc60000400000 */
[----:B------:R3:W-:Y:S01]  /*33a0*/  STG.E desc[UR10][R2.64+-0xc], R13 ;  /* 0xfffff40d02007986 */ /* 0x0007e2000c10190a */
[C---:B0-----:R-:W-:Y:S01]  /*33b0*/  FMUL R5, R0.reuse, R20 ;  /* 0x0000001400057220 */ /* 0x041fe20000400000 */
[C---:B-1----:R-:W-:Y:S02]  /*33c0*/  FMUL R9, R0.reuse, R22 ;  /* 0x0000001600097220 */ /* 0x042fe40000400000 */
[----:B------:R-:W-:Y:S01]  /*33d0*/  STG.E desc[UR10][R2.64+-0x18], R17 ;  /* 0xffffe81102007986 */ /* 0x000fe2000c10190a */
[----:B--2---:R-:W-:-:S03]  /*33e0*/  FMUL R11, R0, R24 ;  /* 0x00000018000b7220 */ /* 0x004fc60000400000 */
[----:B------:R-:W-:Y:S01]  /*33f0*/  STG.E desc[UR10][R2.64+-0x8], R29 ;  /* 0xfffff81d02007986 */ /* 0x000fe2000c10190a */
[----:B---3--:R-:W-:-:S03]  /*3400*/  FMUL R13, R0, R26 ;  /* 0x0000001a000d7220 */ /* 0x008fc60000400000 */
[----:B------:R-:W-:Y:S04]  /*3410*/  STG.E desc[UR10][R2.64+-0x4], R15 ;  /* 0xfffffc0f02007986 */ /* 0x000fe8000c10190a */
        /* <DEDUP_REMOVED lines=8> */
[----:B------:R0:W-:Y:S02]  /*34a0*/  STG.E desc[UR10][R2.64+-0x10], R19 ;  /* 0xfffff01302007986 */ /* 0x0001e4000c10190a */
[----:B0-----:R-:W-:Y:S01]  /*34b0*/  IADD3.X R19, PT, PT, RZ, R3, RZ, P0, !PT ;  /* 0x00000003ff137210 */ /* 0x001fe200007fe4ff */
[----:B------:R-:W-:Y:S06]  /*34c0*/  BRA.U UP0, `(.L_x_87) ;  /* 0xfffffffd00507547 */ /* 0x000fec000b83ffff */
.L_x_86:
[----:B------:R-:W-:Y:S05]  /*34d0*/  @!P2 EXIT ;  /* 0x000000000000a94d */ /* 0x000fea0003800000 */
[----:B------:R-:W-:Y:S02]  /*34e0*/  UISETP.GE.U32.AND UP0, UPT, UR8, 0x8, UPT ;  /* 0x000000080800788c */ /* 0x000fe4000bf06070 */
[----:B------:R-:W-:-:S06]  /*34f0*/  ULOP3.LUT UR7, UR5, 0x7, URZ, 0xc0, !UPT ;  /* 0x0000000705077892 */ /* 0x000fcc000f8ec0ff */
[----:B------:R-:W-:Y:S01]  /*3500*/  ISETP.NE.AND P1, PT, RZ, UR7, PT ;  /* 0x00000007ff007c0c */ /* 0x000fe2000bf25270 */
[----:B------:R-:W-:-:S12]  /*3510*/  BRA.U !UP0, `(.L_x_88) ;  /* 0x0000000108647547 */ /* 0x000fd8000b800000 */
[----:B------:R-:W-:Y:S01]  /*3520*/  ULEA UR6, UR4, UR9, 0x2 ;  /* 0x0000000904067291 */ /* 0x000fe2000f8e10ff */
[----:B------:R-:W5:Y:S08]  /*3530*/  LDCU.64 UR12, c[0x0][0x398] ;  /* 0x00007300ff0c77ac */ /* 0x000f700008000a00 */
[----:B012---:R-:W2:Y:S04]  /*3540*/  LDL.128 R12, [UR6] ;  /* 0x00000006ff0c7983 */ /* 0x007ea80008100c00 */
[----:B---34-:R-:W3:Y:S01]  /*3550*/  LDL.128 R8, [UR6+0x10] ;  /* 0x00001006ff087983 */ /* 0x018ee20008100c00 */
[----:B------:R-:W-:Y:S01]  /*3560*/  IADD3 R3, P0, PT, R16, UR4, RZ ;  /* 0x0000000410037c10 */ /* 0x000fe2000ff1e0ff */
[----:B------:R-:W-:-:S03]  /*3570*/  UIADD3 UR4, UPT, UPT, UR4, 0x8, URZ ;  /* 0x0000000804047890 */ /* 0x000fc6000fffe0ff */
[----:B------:R-:W-:Y:S02]  /*3580*/  IADD3.X R4, PT, PT, RZ, R7, RZ, P0, !PT ;  /* 0x00000007ff047210 */ /* 0x000fe400007fe4ff */
[----:B-----5:R-:W-:-:S04]  /*3590*/  LEA R2, P0, R3, UR12, 0x2 ;  /* 0x0000000c03027c11 */ /* 0x020fc8000f8010ff */
[----:B------:R-:W-:Y:S01]  /*35a0*/  LEA.HI.X R3, R3, UR13, R4, 0x2, P0 ;  /* 0x0000000d03037c11 */ /* 0x000fe200080f1404 */
[C---:B--2---:R-:W-:Y:S01]  /*35b0*/  FMUL R5, R0.reuse, R12 ;  /* 0x0000000c00057220 */ /* 0x044fe20000400000 */
[C---:B------:R-:W-:Y:S01]  /*35c0*/  FMUL R13, R0.reuse, R13 ;  /* 0x0000000d000d7220 */ /* 0x040fe20000400000 */
[C---:B------:R-:W-:Y:S01]  /*35d0*/  FMUL R17, R0.reuse, R14 ;  /* 0x0000000e00117220 */ /* 0x040fe20000400000 */
[C---:B------:R-:W-:Y:S01]  /*35e0*/  FMUL R15, R0.reuse, R15 ;  /* 0x0000000f000f7220 */ /* 0x040fe20000400000 */
[C---:B---3--:R-:W-:Y:S01]  /*35f0*/  FMUL R19, R0.reuse, R8 ;  /* 0x0000000800137220 */ /* 0x048fe20000400000 */
[C---:B------:R-:W-:Y:S01]  /*3600*/  FMUL R9, R0.reuse, R9 ;  /* 0x0000000900097220 */ /* 0x040fe20000400000 */
[C---:B------:R-:W-:Y:S01]  /*3610*/  FMUL R21, R0.reuse, R10 ;  /* 0x0000000a00157220 */ /* 0x040fe20000400000 */
[----:B------:R-:W-:Y:S01]  /*3620*/  FMUL R11, R0, R11 ;  /* 0x0000000b000b7220 */ /* 0x000fe20000400000 */
[----:B------:R0:W-:Y:S04]  /*3630*/  STG.E desc[UR10][R2.64], R5 ;  /* 0x0000000502007986 */ /* 0x0001e8000c10190a */
[----:B------:R0:W-:Y:S04]  /*3640*/  STG.E desc[UR10][R2.64+0x4], R13 ;  /* 0x0000040d02007986 */ /* 0x0001e8000c10190a */
[----:B------:R0:W-:Y:S04]  /*3650*/  STG.E desc[UR10][R2.64+0x8], R17 ;  /* 0x0000081102007986 */ /* 0x0001e8000c10190a */
[----:B------:R0:W-:Y:S04]  /*3660*/  STG.E desc[UR10][R2.64+0xc], R15 ;  /* 0x00000c0f02007986 */ /* 0x0001e8000c10190a */
[----:B------:R0:W-:Y:S04]  /*3670*/  STG.E desc[UR10][R2.64+0x10], R19 ;  /* 0x0000101302007986 */ /* 0x0001e8000c10190a */
[----:B------:R0:W-:Y:S04]  /*3680*/  STG.E desc[UR10][R2.64+0x14], R9 ;  /* 0x0000140902007986 */ /* 0x0001e8000c10190a */
[----:B------:R0:W-:Y:S04]  /*3690*/  STG.E desc[UR10][R2.64+0x18], R21 ;  /* 0x0000181502007986 */ /* 0x0001e8000c10190a */
[----:B------:R0:W-:Y:S02]  /*36a0*/  STG.E desc[UR10][R2.64+0x1c], R11 ;  /* 0x00001c0b02007986 */ /* 0x0001e4000c10190a */
.L_x_88:
[----:B------:R-:W-:Y:S05]  /*36b0*/  @!P1 EXIT ;  /* 0x000000000000994d */ /* 0x000fea0003800000 */
[----:B------:R-:W-:Y:S02]  /*36c0*/  UISETP.GE.U32.AND UP0, UPT, UR7, 0x4, UPT ;  /* 0x000000040700788c */ /* 0x000fe4000bf06070 */
[----:B------:R-:W-:-:S06]  /*36d0*/  ULOP3.LUT UR6, UR5, 0x3, URZ, 0xc0, !UPT ;  /* 0x0000000305067892 */ /* 0x000fcc000f8ec0ff */
[----:B------:R-:W-:Y:S01]  /*36e0*/  ISETP.NE.AND P1, PT, RZ, UR6, PT ;  /* 0x00000006ff007c0c */ /* 0x000fe2000bf25270 */
[----:B------:R-:W-:-:S12]  /*36f0*/  BRA.U !UP0, `(.L_x_89) ;  /* 0x0000000108407547 */ /* 0x000fd8000b800000 */
[----:B------:R-:W-:Y:S01]  /*3700*/  ULEA UR5, UR4, UR9, 0x2 ;  /* 0x0000000904057291 */ /* 0x000fe2000f8e10ff */
[----:B------:R-:W5:Y:S08]  /*3710*/  LDCU.64 UR12, c[0x0][0x398] ;  /* 0x00007300ff0c77ac */ /* 0x000f700008000a00 */
[----:B01234-:R-:W2:Y:S01]  /*3720*/  LDL.128 R8, [UR5] ;  /* 0x00000005ff087983 */ /* 0x01fea20008100c00 */
        /* <DEDUP_REMOVED lines=8> */
[----:B------:R-:W-:Y:S02]  /*37b0*/  FMUL R11, R0, R11 ;  /* 0x0000000b000b7220 */ /* 0x000fe40000400000 */
[----:B------:R0:W-:Y:S04]  /*37c0*/  STG.E desc[UR10][R2.64], R5 ;  /* 0x0000000502007986 */ /* 0x0001e8000c10190a */
[----:B------:R0:W-:Y:S04]  /*37d0*/  STG.E desc[UR10][R2.64+0x4], R9 ;  /* 0x0000040902007986 */ /* 0x0001e8000c10190a */
[----:B------:R0:W-:Y:S04]  /*37e0*/  STG.E desc[UR10][R2.64+0x8], R13 ;  /* 0x0000080d02007986 */ /* 0x0001e8000c10190a */
[----:B------:R0:W-:Y:S02]  /*37f0*/  STG.E desc[UR10][R2.64+0xc], R11 ;  /* 0x00000c0b02007986 */ /* 0x0001e4000c10190a */
.L_x_89:
[----:B------:R-:W-:Y:S05]  /*3800*/  @!P1 EXIT ;  /* 0x000000000000994d */ /* 0x000fea0003800000 */
[----:B------:R-:W5:Y:S01]  /*3810*/  LDCU.64 UR12, c[0x0][0x398] ;  /* 0x00007300ff0c77ac */ /* 0x000f620008000a00 */
[----:B------:R-:W-:Y:S01]  /*3820*/  IADD3 R16, P0, PT, R16, UR4, RZ ;  /* 0x0000000410107c10 */ /* 0x000fe2000ff1e0ff */
[----:B------:R-:W-:-:S04]  /*3830*/  UIMAD UR5, UR4, 0x4, UR9 ;  /* 0x00000004040578a4 */ /* 0x000fc8000f8e0209 */
[----:B------:R-:W-:Y:S01]  /*3840*/  IMAD.X R7, RZ, RZ, R7, P0 ;  /* 0x000000ffff077224 */ /* 0x000fe200000e0607 */
[----:B------:R-:W-:Y:S01]  /*3850*/  UIADD3 UR4, UPT, UPT, -UR6, URZ, URZ ;  /* 0x000000ff06047290 */ /* 0x000fe2000fffe1ff */
[----:B-----5:R-:W-:-:S04]  /*3860*/  LEA R4, P1, R16, UR12, 0x2 ;  /* 0x0000000c10047c11 */ /* 0x020fc8000f8210ff */
[----:B------:R-:W-:-:S09]  /*3870*/  LEA.HI.X R7, R16, UR13, R7, 0x2, P1 ;  /* 0x0000000d10077c11 */ /* 0x000fd200088f1407 */
.L_x_90:
[----:B0-----:R-:W5:Y:S01]  /*3880*/  LDL R3, [UR5] ;  /* 0x00000005ff037983 */ /* 0x001f620008100800 */
[----:B------:R-:W-:Y:S01]  /*3890*/  MOV R2, R4 ;  /* 0x0000000400027202 */ /* 0x000fe20000000f00 */
[----:B------:R-:W-:Y:S01]  /*38a0*/  UIADD3 UR4, UPT, UPT, UR4, 0x1, URZ ;  /* 0x0000000104047890 */ /* 0x000fe2000fffe0ff */
[----:B------:R-:W-:Y:S01]  /*38b0*/  IADD3 R4, P0, PT, R4, 0x4, RZ ;  /* 0x0000000404047810 */ /* 0x000fe20007f1e0ff */
[----:B------:R-:W-:Y:S02]  /*38c0*/  UIADD3 UR5, UPT, UPT, UR5, 0x4, URZ ;  /* 0x0000000405057890 */ /* 0x000fe4000fffe0ff */
[----:B------:R-:W-:Y:S01]  /*38d0*/  UISETP.NE.AND UP0, UPT, UR4, URZ, UPT ;  /* 0x000000ff0400728c */ /* 0x000fe2000bf05270 */
[----:B-----5:R-:W-:Y:S01]  /*38e0*/  FMUL R5, R0, R3 ;  /* 0x0000000300057220 */ /* 0x020fe20000400000 */
[----:B------:R-:W-:Y:S01]  /*38f0*/  MOV R3, R7 ;  /* 0x0000000700037202 */ /* 0x000fe20000000f00 */
[----:B------:R-:W-:-:S04]  /*3900*/  IMAD.X R7, RZ, RZ, R7, P0 ;  /* 0x000000ffff077224 */ /* 0x000fc800000e0607 */
[----:B------:R0:W-:Y:S02]  /*3910*/  STG.E desc[UR10][R2.64], R5 ;  /* 0x0000000502007986 */ /* 0x0001e4000c10190a */
[----:B------:R-:W-:Y:S05]  /*3920*/  BRA.U UP0, `(.L_x_90) ;  /* 0xfffffffd00d47547 */ /* 0x000fea000b83ffff */
[----:B------:R-:W-:Y:S05]  /*3930*/  EXIT ;  /* 0x000000000000794d */ /* 0x000fea0003800000 */
        .weak           $__internal_1_$__cuda_sm20_rcp_rn_f32_slowpath
        .type           $__internal_1_$__cuda_sm20_rcp_rn_f32_slowpath,@function
        .size           $__internal_1_$__cuda_sm20_rcp_rn_f32_slowpath,(.L_x_97 - $__internal_1_$__cuda_sm20_rcp_rn_f32_slowpath)
$__internal_1_$__cuda_sm20_rcp_rn_f32_slowpath:
        /* <DEDUP_REMOVED lines=15> */
.L_x_92:
[----:B------:R-:W-:-:S05]  /*3a30*/  VIADD R9, R8, 0xffffff03 ;  /* 0xffffff0308097836 */ /* 0x000fca0000000000 */
        /* <DEDUP_REMOVED lines=28> */
[----:B------:R-:W-:-:S05]  /*3c00*/  @!P0 IADD3 R0, PT, PT, R0, 0x1, RZ ;  /* 0x0000000100008810 */ /* 0x000fca0007ffe0ff */
[----:B------:R-:W-:-:S05]  /*3c10*/  @!P1 IMAD.SHL.U32 R0, R0, 0x2, RZ ;  /* 0x0000000200009824 */ /* 0x000fca00078e00ff */
[----:B------:R-:W-:Y:S01]  /*3c20*/  LOP3.LUT R3, R0, 0x80000000, R19, 0xf8, !PT ;  /* 0x8000000000037812 */ /* 0x000fe200078ef813 */
[----:B------:R-:W-:Y:S06]  /*3c30*/  BRA `(.L_x_93) ;  /* 0x0000000000047947 */ /* 0x000fec0003800000 */
.L_x_94:
[----:B------:R0:W1:Y:S02]  /*3c40*/  MUFU.RCP R3, R19 ;  /* 0x0000001300037308 */ /* 0x0000640000001000 */
.L_x_93:
[----:B------:R-:W-:Y:S05]  /*3c50*/  BSYNC.RECONVERGENT B1 ;  /* 0x0000000000017941 */ /* 0x000fea0003800200 */
.L_x_91:
[----:B-1----:R-:W-:Y:S01]  /*3c60*/  MOV R0, R3 ;  /* 0x0000000300007202 */ /* 0x002fe20000000f00 */
[----:B------:R-:W-:-:S04]  /*3c70*/  HFMA2 R3, -RZ, RZ, 0, 0 ;  /* 0x00000000ff037431 */ /* 0x000fc800000001ff */
[----:B0-----:R-:W-:Y:S05]  /*3c80*/  RET.REL.NODEC R2 `(tiled_attention_forward_f32) ;  /* 0xffffffc002dc7950 */ /* 0x001fea0003c3ffff */
.L_x_95:
        /* <DEDUP_REMOVED lines=15> */
.L_x_97:


//--------------------- .nv.shared.reserved.0     --------------------------
	.section	.nv.shared.reserved.0,"aw",@nobits
	.weak		__nv_reservedSMEM_offset_0_alias
	.size		__nv_reservedSMEM_offset_0_alias, 0, 64
	.other		__nv_reservedSMEM_offset_0_alias,@"STO_CUDA_RESERVED_SHARED STV_DEFAULT"
__nv_reservedSMEM_offset_0_alias:
	.zero		0
	.zero		64


//--------------------- .nv.constant0.tiled_attention_forward_f16 --------------------------
	.section	.nv.constant0.tiled_attention_forward_f16,"a",@progbits
	.sectionflags	@""
	.align	4
.nv.constant0.tiled_attention_forward_f16:
	.zero		956


//--------------------- .nv.constant0.tiled_attention_forward_f32 --------------------------
	.section	.nv.constant0.tiled_attention_forward_f32,"a",@progbits
	.sectionflags	@""
	.align	4
.nv.constant0.tiled_attention_forward_f32:
	.zero		956


//--------------------- SYMBOLS --------------------------

	.type		.nv.reservedSmem.offset0,@object
	.size		.nv.reservedSmem.offset0,0x4
